//
// Generated by NVIDIA NVVM Compiler
//
// Compiler Build ID: CL-36424714
// Cuda compilation tools, release 13.0, V13.0.88
// Based on NVVM 20.0.0
//

.version 9.0
.target sm_100
.address_size 64

	// .globl	_Z17persistentThreadsiiPfj
.extern .func  (.param .b32 func_retval0) vprintf
(
	.param .b64 vprintf_param_0,
	.param .b64 vprintf_param_1
)
;
.extern .func  (.param .b64 func_retval0) malloc
(
	.param .b64 malloc_param_0
)
;
.extern .func free
(
	.param .b64 free_param_0
)
;
.global .align 4 .b8 precalc_xorwow_matrix[102400];
.global .align 4 .b8 precalc_xorwow_offset_matrix[102400];
.global .align 4 .b8 mrg32k3aM1[2304];
.global .align 4 .b8 mrg32k3aM2[2304];
.global .align 4 .b8 mrg32k3aM1SubSeq[2016];
.global .align 4 .b8 mrg32k3aM2SubSeq[2016];
.global .align 4 .b8 mrg32k3aM1Seq[2304];
.global .align 4 .b8 mrg32k3aM2Seq[2304];
.const .align 8 .b8 __cr_lgamma_table[72];
// _ZZ17persistentThreadsiiPfjE12totalFitness has been demoted
.global .align 1 .b8 _ZN34_INTERNAL_73319d57_4_k_cu_d7ef85f44cuda3std3__45__cpo5beginE[1];
.global .align 1 .b8 _ZN34_INTERNAL_73319d57_4_k_cu_d7ef85f44cuda3std3__45__cpo3endE[1];
.global .align 1 .b8 _ZN34_INTERNAL_73319d57_4_k_cu_d7ef85f44cuda3std3__45__cpo6cbeginE[1];
.global .align 1 .b8 _ZN34_INTERNAL_73319d57_4_k_cu_d7ef85f44cuda3std3__45__cpo4cendE[1];
.global .align 1 .b8 _ZN34_INTERNAL_73319d57_4_k_cu_d7ef85f44cuda3std3__45__cpo6rbeginE[1];
.global .align 1 .b8 _ZN34_INTERNAL_73319d57_4_k_cu_d7ef85f44cuda3std3__45__cpo4rendE[1];
.global .align 1 .b8 _ZN34_INTERNAL_73319d57_4_k_cu_d7ef85f44cuda3std3__45__cpo7crbeginE[1];
.global .align 1 .b8 _ZN34_INTERNAL_73319d57_4_k_cu_d7ef85f44cuda3std3__45__cpo5crendE[1];
.global .align 1 .b8 _ZN34_INTERNAL_73319d57_4_k_cu_d7ef85f44cuda3std3__436_GLOBAL__N__73319d57_4_k_cu_d7ef85f46ignoreE[1];
.global .align 1 .b8 _ZN34_INTERNAL_73319d57_4_k_cu_d7ef85f44cuda3std3__419piecewise_constructE[1];
.global .align 1 .b8 _ZN34_INTERNAL_73319d57_4_k_cu_d7ef85f44cuda3std3__48in_placeE[1];
.global .align 1 .b8 _ZN34_INTERNAL_73319d57_4_k_cu_d7ef85f44cuda3std3__420unreachable_sentinelE[1];
.global .align 1 .b8 _ZN34_INTERNAL_73319d57_4_k_cu_d7ef85f44cuda3std3__47nulloptE[1];
.global .align 1 .b8 _ZN34_INTERNAL_73319d57_4_k_cu_d7ef85f44cuda3std3__48unexpectE[1];
.global .align 1 .b8 _ZN34_INTERNAL_73319d57_4_k_cu_d7ef85f44cuda3std6ranges3__45__cpo4swapE[1];
.global .align 1 .b8 _ZN34_INTERNAL_73319d57_4_k_cu_d7ef85f44cuda3std6ranges3__45__cpo9iter_moveE[1];
.global .align 1 .b8 _ZN34_INTERNAL_73319d57_4_k_cu_d7ef85f44cuda3std6ranges3__45__cpo5beginE[1];
.global .align 1 .b8 _ZN34_INTERNAL_73319d57_4_k_cu_d7ef85f44cuda3std6ranges3__45__cpo3endE[1];
.global .align 1 .b8 _ZN34_INTERNAL_73319d57_4_k_cu_d7ef85f44cuda3std6ranges3__45__cpo6cbeginE[1];
.global .align 1 .b8 _ZN34_INTERNAL_73319d57_4_k_cu_d7ef85f44cuda3std6ranges3__45__cpo4cendE[1];
.global .align 1 .b8 _ZN34_INTERNAL_73319d57_4_k_cu_d7ef85f44cuda3std6ranges3__45__cpo7advanceE[1];
.global .align 1 .b8 _ZN34_INTERNAL_73319d57_4_k_cu_d7ef85f44cuda3std6ranges3__45__cpo9iter_swapE[1];
.global .align 1 .b8 _ZN34_INTERNAL_73319d57_4_k_cu_d7ef85f44cuda3std6ranges3__45__cpo4nextE[1];
.global .align 1 .b8 _ZN34_INTERNAL_73319d57_4_k_cu_d7ef85f44cuda3std6ranges3__45__cpo4prevE[1];
.global .align 1 .b8 _ZN34_INTERNAL_73319d57_4_k_cu_d7ef85f44cuda3std6ranges3__45__cpo4dataE[1];
.global .align 1 .b8 _ZN34_INTERNAL_73319d57_4_k_cu_d7ef85f44cuda3std6ranges3__45__cpo5cdataE[1];
.global .align 1 .b8 _ZN34_INTERNAL_73319d57_4_k_cu_d7ef85f44cuda3std6ranges3__45__cpo4sizeE[1];
.global .align 1 .b8 _ZN34_INTERNAL_73319d57_4_k_cu_d7ef85f44cuda3std6ranges3__45__cpo5ssizeE[1];
.global .align 1 .b8 _ZN34_INTERNAL_73319d57_4_k_cu_d7ef85f44cuda3std6ranges3__45__cpo8distanceE[1];
.global .align 1 .b8 _ZN34_INTERNAL_73319d57_4_k_cu_d7ef85f46thrust24THRUST_300001_SM_1000_NS8cuda_cub3parE[1];
.global .align 1 .b8 _ZN34_INTERNAL_73319d57_4_k_cu_d7ef85f46thrust24THRUST_300001_SM_1000_NS8cuda_cub10par_nosyncE[1];
.global .align 1 .b8 _ZN34_INTERNAL_73319d57_4_k_cu_d7ef85f46thrust24THRUST_300001_SM_1000_NS6system6detail10sequential3seqE[1];
.global .align 1 .b8 _ZN34_INTERNAL_73319d57_4_k_cu_d7ef85f46thrust24THRUST_300001_SM_1000_NS6system3cpp3parE[1];
.global .align 1 .b8 _ZN34_INTERNAL_73319d57_4_k_cu_d7ef85f46thrust24THRUST_300001_SM_1000_NS12placeholders2_1E[1];
.global .align 1 .b8 _ZN34_INTERNAL_73319d57_4_k_cu_d7ef85f46thrust24THRUST_300001_SM_1000_NS12placeholders2_2E[1];
.global .align 1 .b8 _ZN34_INTERNAL_73319d57_4_k_cu_d7ef85f46thrust24THRUST_300001_SM_1000_NS12placeholders2_3E[1];
.global .align 1 .b8 _ZN34_INTERNAL_73319d57_4_k_cu_d7ef85f46thrust24THRUST_300001_SM_1000_NS12placeholders2_4E[1];
.global .align 1 .b8 _ZN34_INTERNAL_73319d57_4_k_cu_d7ef85f46thrust24THRUST_300001_SM_1000_NS12placeholders2_5E[1];
.global .align 1 .b8 _ZN34_INTERNAL_73319d57_4_k_cu_d7ef85f46thrust24THRUST_300001_SM_1000_NS12placeholders2_6E[1];
.global .align 1 .b8 _ZN34_INTERNAL_73319d57_4_k_cu_d7ef85f46thrust24THRUST_300001_SM_1000_NS12placeholders2_7E[1];
.global .align 1 .b8 _ZN34_INTERNAL_73319d57_4_k_cu_d7ef85f46thrust24THRUST_300001_SM_1000_NS12placeholders2_8E[1];
.global .align 1 .b8 _ZN34_INTERNAL_73319d57_4_k_cu_d7ef85f46thrust24THRUST_300001_SM_1000_NS12placeholders2_9E[1];
.global .align 1 .b8 _ZN34_INTERNAL_73319d57_4_k_cu_d7ef85f46thrust24THRUST_300001_SM_1000_NS12placeholders3_10E[1];
.global .align 1 .b8 _ZN34_INTERNAL_73319d57_4_k_cu_d7ef85f46thrust24THRUST_300001_SM_1000_NS3seqE[1];
.global .align 1 .b8 _ZN34_INTERNAL_73319d57_4_k_cu_d7ef85f46thrust24THRUST_300001_SM_1000_NS6deviceE[1];
.extern .shared .align 16 .b8 population[];
.global .align 1 .b8 $str[56] = {116, 101, 109, 112, 111, 114, 97, 114, 121, 95, 98, 117, 102, 102, 101, 114, 58, 58, 97, 108, 108, 111, 99, 97, 116, 101, 58, 32, 103, 101, 116, 95, 116, 101, 109, 112, 111, 114, 97, 114, 121, 95, 98, 117, 102, 102, 101, 114, 32, 102, 97, 105, 108, 101, 100};
.global .align 1 .b8 $str$1[4] = {37, 115, 10};

.visible .entry _Z17persistentThreadsiiPfj(
	.param .u32 _Z17persistentThreadsiiPfj_param_0,
	.param .u32 _Z17persistentThreadsiiPfj_param_1,
	.param .u64 .ptr .align 1 _Z17persistentThreadsiiPfj_param_2,
	.param .u32 _Z17persistentThreadsiiPfj_param_3
)
{
	.local .align 8 .b8 	__local_depot0[840];
	.reg .b64 	%SP;
	.reg .b64 	%SPL;
	.reg .pred 	%p<246>;
	.reg .b16 	%rs<293>;
	.reg .b32 	%r<2464>;
	.reg .b32 	%f<87>;
	.reg .b64 	%rd<345>;
	.reg .b64 	%fd<93>;
	// demoted variable
	.shared .align 4 .f32 _ZZ17persistentThreadsiiPfjE12totalFitness;
	mov.u64 	%SPL, __local_depot0;
	cvta.local.u64 	%SP, %SPL;
	ld.param.u32 	%r948, [_Z17persistentThreadsiiPfj_param_3];
	add.u64 	%rd1, %SPL, 8;
	add.u64 	%rd2, %SPL, 272;
	add.u64 	%rd3, %SPL, 320;
	mov.u32 	%r949, %ctaid.x;
	mov.u32 	%r1, %ntid.x;
	mov.u32 	%r950, %tid.x;
	mad.lo.s32 	%r2321, %r949, %r1, %r950;
	xor.b32  	%r951, %r948, -1429050551;
	mul.lo.s32 	%r952, %r951, 1099087573;
	add.s32 	%r2322, %r952, -638133224;
	add.s32 	%r2045, %r952, 123456789;
	st.local.v2.u32 	[%rd2], {%r2322, %r2045};
	xor.b32  	%r2044, %r952, 362436069;
	mov.b32 	%r2043, -123459836;
	st.local.v2.u32 	[%rd2+8], {%r2044, %r2043};
	add.s32 	%r2041, %r952, 5783321;
	mov.b32 	%r2042, -589760388;
	st.local.v2.u32 	[%rd2+16], {%r2042, %r2041};
	setp.eq.s32 	%p3, %r2321, 0;
	@%p3 bra 	$L__BB0_115;
	cvt.s64.s32 	%rd307, %r2321;
	mov.b32 	%r2028, 0;
	mov.b32 	%r2043, -123459836;
	mov.b32 	%r2042, -589760388;
$L__BB0_2:
	mov.u64 	%rd5, %rd307;
	and.b64  	%rd6, %rd5, 3;
	setp.eq.s64 	%p4, %rd6, 0;
	@%p4 bra 	$L__BB0_114;
	mul.wide.u32 	%rd106, %r2028, 3200;
	mov.u64 	%rd107, precalc_xorwow_matrix;
	add.s64 	%rd7, %rd107, %rd106;
	mov.b32 	%r2041, 0;
	mov.u32 	%r2042, %r2041;
	mov.u32 	%r2043, %r2041;
	mov.u32 	%r2044, %r2041;
	mov.u32 	%r2045, %r2041;
	mov.u32 	%r2034, %r2041;
$L__BB0_4:
	mul.wide.u32 	%rd108, %r2034, 4;
	add.s64 	%rd109, %rd2, %rd108;
	ld.local.u32 	%r19, [%rd109+4];
	shl.b32 	%r20, %r2034, 5;
	mov.b32 	%r2040, 0;
$L__BB0_5:
	.pragma "nounroll";
	shr.u32 	%r958, %r19, %r2040;
	and.b32  	%r959, %r958, 1;
	setp.eq.b32 	%p5, %r959, 1;
	not.pred 	%p6, %p5;
	add.s32 	%r960, %r20, %r2040;
	mul.lo.s32 	%r961, %r960, 5;
	mul.wide.u32 	%rd110, %r961, 4;
	add.s64 	%rd8, %rd7, %rd110;
	@%p6 bra 	$L__BB0_7;
	ld.global.u32 	%r962, [%rd8];
	xor.b32  	%r2045, %r2045, %r962;
	ld.global.u32 	%r963, [%rd8+4];
	xor.b32  	%r2044, %r2044, %r963;
	ld.global.u32 	%r964, [%rd8+8];
	xor.b32  	%r2043, %r2043, %r964;
	ld.global.u32 	%r965, [%rd8+12];
	xor.b32  	%r2042, %r2042, %r965;
	ld.global.u32 	%r966, [%rd8+16];
	xor.b32  	%r2041, %r2041, %r966;
$L__BB0_7:
	and.b32  	%r968, %r958, 2;
	setp.eq.s32 	%p7, %r968, 0;
	@%p7 bra 	$L__BB0_9;
	ld.global.u32 	%r969, [%rd8+20];
	xor.b32  	%r2045, %r2045, %r969;
	ld.global.u32 	%r970, [%rd8+24];
	xor.b32  	%r2044, %r2044, %r970;
	ld.global.u32 	%r971, [%rd8+28];
	xor.b32  	%r2043, %r2043, %r971;
	ld.global.u32 	%r972, [%rd8+32];
	xor.b32  	%r2042, %r2042, %r972;
	ld.global.u32 	%r973, [%rd8+36];
	xor.b32  	%r2041, %r2041, %r973;
$L__BB0_9:
	and.b32  	%r975, %r958, 4;
	setp.eq.s32 	%p8, %r975, 0;
	@%p8 bra 	$L__BB0_11;
	ld.global.u32 	%r976, [%rd8+40];
	xor.b32  	%r2045, %r2045, %r976;
	ld.global.u32 	%r977, [%rd8+44];
	xor.b32  	%r2044, %r2044, %r977;
	ld.global.u32 	%r978, [%rd8+48];
	xor.b32  	%r2043, %r2043, %r978;
	ld.global.u32 	%r979, [%rd8+52];
	xor.b32  	%r2042, %r2042, %r979;
	ld.global.u32 	%r980, [%rd8+56];
	xor.b32  	%r2041, %r2041, %r980;
$L__BB0_11:
	and.b32  	%r982, %r958, 8;
	setp.eq.s32 	%p9, %r982, 0;
	@%p9 bra 	$L__BB0_13;
	ld.global.u32 	%r983, [%rd8+60];
	xor.b32  	%r2045, %r2045, %r983;
	ld.global.u32 	%r984, [%rd8+64];
	xor.b32  	%r2044, %r2044, %r984;
	ld.global.u32 	%r985, [%rd8+68];
	xor.b32  	%r2043, %r2043, %r985;
	ld.global.u32 	%r986, [%rd8+72];
	xor.b32  	%r2042, %r2042, %r986;
	ld.global.u32 	%r987, [%rd8+76];
	xor.b32  	%r2041, %r2041, %r987;
$L__BB0_13:
	and.b32  	%r989, %r958, 16;
	setp.eq.s32 	%p10, %r989, 0;
	@%p10 bra 	$L__BB0_15;
	ld.global.u32 	%r990, [%rd8+80];
	xor.b32  	%r2045, %r2045, %r990;
	ld.global.u32 	%r991, [%rd8+84];
	xor.b32  	%r2044, %r2044, %r991;
	ld.global.u32 	%r992, [%rd8+88];
	xor.b32  	%r2043, %r2043, %r992;
	ld.global.u32 	%r993, [%rd8+92];
	xor.b32  	%r2042, %r2042, %r993;
	ld.global.u32 	%r994, [%rd8+96];
	xor.b32  	%r2041, %r2041, %r994;
$L__BB0_15:
	and.b32  	%r996, %r958, 32;
	setp.eq.s32 	%p11, %r996, 0;
	@%p11 bra 	$L__BB0_17;
	ld.global.u32 	%r997, [%rd8+100];
	xor.b32  	%r2045, %r2045, %r997;
	ld.global.u32 	%r998, [%rd8+104];
	xor.b32  	%r2044, %r2044, %r998;
	ld.global.u32 	%r999, [%rd8+108];
	xor.b32  	%r2043, %r2043, %r999;
	ld.global.u32 	%r1000, [%rd8+112];
	xor.b32  	%r2042, %r2042, %r1000;
	ld.global.u32 	%r1001, [%rd8+116];
	xor.b32  	%r2041, %r2041, %r1001;
$L__BB0_17:
	and.b32  	%r1003, %r958, 64;
	setp.eq.s32 	%p12, %r1003, 0;
	@%p12 bra 	$L__BB0_19;
	ld.global.u32 	%r1004, [%rd8+120];
	xor.b32  	%r2045, %r2045, %r1004;
	ld.global.u32 	%r1005, [%rd8+124];
	xor.b32  	%r2044, %r2044, %r1005;
	ld.global.u32 	%r1006, [%rd8+128];
	xor.b32  	%r2043, %r2043, %r1006;
	ld.global.u32 	%r1007, [%rd8+132];
	xor.b32  	%r2042, %r2042, %r1007;
	ld.global.u32 	%r1008, [%rd8+136];
	xor.b32  	%r2041, %r2041, %r1008;
$L__BB0_19:
	and.b32  	%r1010, %r958, 128;
	setp.eq.s32 	%p13, %r1010, 0;
	@%p13 bra 	$L__BB0_21;
	ld.global.u32 	%r1011, [%rd8+140];
	xor.b32  	%r2045, %r2045, %r1011;
	ld.global.u32 	%r1012, [%rd8+144];
	xor.b32  	%r2044, %r2044, %r1012;
	ld.global.u32 	%r1013, [%rd8+148];
	xor.b32  	%r2043, %r2043, %r1013;
	ld.global.u32 	%r1014, [%rd8+152];
	xor.b32  	%r2042, %r2042, %r1014;
	ld.global.u32 	%r1015, [%rd8+156];
	xor.b32  	%r2041, %r2041, %r1015;
$L__BB0_21:
	and.b32  	%r1017, %r958, 256;
	setp.eq.s32 	%p14, %r1017, 0;
	@%p14 bra 	$L__BB0_23;
	ld.global.u32 	%r1018, [%rd8+160];
	xor.b32  	%r2045, %r2045, %r1018;
	ld.global.u32 	%r1019, [%rd8+164];
	xor.b32  	%r2044, %r2044, %r1019;
	ld.global.u32 	%r1020, [%rd8+168];
	xor.b32  	%r2043, %r2043, %r1020;
	ld.global.u32 	%r1021, [%rd8+172];
	xor.b32  	%r2042, %r2042, %r1021;
	ld.global.u32 	%r1022, [%rd8+176];
	xor.b32  	%r2041, %r2041, %r1022;
$L__BB0_23:
	and.b32  	%r1024, %r958, 512;
	setp.eq.s32 	%p15, %r1024, 0;
	@%p15 bra 	$L__BB0_25;
	ld.global.u32 	%r1025, [%rd8+180];
	xor.b32  	%r2045, %r2045, %r1025;
	ld.global.u32 	%r1026, [%rd8+184];
	xor.b32  	%r2044, %r2044, %r1026;
	ld.global.u32 	%r1027, [%rd8+188];
	xor.b32  	%r2043, %r2043, %r1027;
	ld.global.u32 	%r1028, [%rd8+192];
	xor.b32  	%r2042, %r2042, %r1028;
	ld.global.u32 	%r1029, [%rd8+196];
	xor.b32  	%r2041, %r2041, %r1029;
$L__BB0_25:
	and.b32  	%r1031, %r958, 1024;
	setp.eq.s32 	%p16, %r1031, 0;
	@%p16 bra 	$L__BB0_27;
	ld.global.u32 	%r1032, [%rd8+200];
	xor.b32  	%r2045, %r2045, %r1032;
	ld.global.u32 	%r1033, [%rd8+204];
	xor.b32  	%r2044, %r2044, %r1033;
	ld.global.u32 	%r1034, [%rd8+208];
	xor.b32  	%r2043, %r2043, %r1034;
	ld.global.u32 	%r1035, [%rd8+212];
	xor.b32  	%r2042, %r2042, %r1035;
	ld.global.u32 	%r1036, [%rd8+216];
	xor.b32  	%r2041, %r2041, %r1036;
$L__BB0_27:
	and.b32  	%r1038, %r958, 2048;
	setp.eq.s32 	%p17, %r1038, 0;
	@%p17 bra 	$L__BB0_29;
	ld.global.u32 	%r1039, [%rd8+220];
	xor.b32  	%r2045, %r2045, %r1039;
	ld.global.u32 	%r1040, [%rd8+224];
	xor.b32  	%r2044, %r2044, %r1040;
	ld.global.u32 	%r1041, [%rd8+228];
	xor.b32  	%r2043, %r2043, %r1041;
	ld.global.u32 	%r1042, [%rd8+232];
	xor.b32  	%r2042, %r2042, %r1042;
	ld.global.u32 	%r1043, [%rd8+236];
	xor.b32  	%r2041, %r2041, %r1043;
$L__BB0_29:
	and.b32  	%r1045, %r958, 4096;
	setp.eq.s32 	%p18, %r1045, 0;
	@%p18 bra 	$L__BB0_31;
	ld.global.u32 	%r1046, [%rd8+240];
	xor.b32  	%r2045, %r2045, %r1046;
	ld.global.u32 	%r1047, [%rd8+244];
	xor.b32  	%r2044, %r2044, %r1047;
	ld.global.u32 	%r1048, [%rd8+248];
	xor.b32  	%r2043, %r2043, %r1048;
	ld.global.u32 	%r1049, [%rd8+252];
	xor.b32  	%r2042, %r2042, %r1049;
	ld.global.u32 	%r1050, [%rd8+256];
	xor.b32  	%r2041, %r2041, %r1050;
$L__BB0_31:
	and.b32  	%r1052, %r958, 8192;
	setp.eq.s32 	%p19, %r1052, 0;
	@%p19 bra 	$L__BB0_33;
	ld.global.u32 	%r1053, [%rd8+260];
	xor.b32  	%r2045, %r2045, %r1053;
	ld.global.u32 	%r1054, [%rd8+264];
	xor.b32  	%r2044, %r2044, %r1054;
	ld.global.u32 	%r1055, [%rd8+268];
	xor.b32  	%r2043, %r2043, %r1055;
	ld.global.u32 	%r1056, [%rd8+272];
	xor.b32  	%r2042, %r2042, %r1056;
	ld.global.u32 	%r1057, [%rd8+276];
	xor.b32  	%r2041, %r2041, %r1057;
$L__BB0_33:
	and.b32  	%r1059, %r958, 16384;
	setp.eq.s32 	%p20, %r1059, 0;
	@%p20 bra 	$L__BB0_35;
	ld.global.u32 	%r1060, [%rd8+280];
	xor.b32  	%r2045, %r2045, %r1060;
	ld.global.u32 	%r1061, [%rd8+284];
	xor.b32  	%r2044, %r2044, %r1061;
	ld.global.u32 	%r1062, [%rd8+288];
	xor.b32  	%r2043, %r2043, %r1062;
	ld.global.u32 	%r1063, [%rd8+292];
	xor.b32  	%r2042, %r2042, %r1063;
	ld.global.u32 	%r1064, [%rd8+296];
	xor.b32  	%r2041, %r2041, %r1064;
$L__BB0_35:
	and.b32  	%r1066, %r958, 32768;
	setp.eq.s32 	%p21, %r1066, 0;
	@%p21 bra 	$L__BB0_37;
	ld.global.u32 	%r1067, [%rd8+300];
	xor.b32  	%r2045, %r2045, %r1067;
	ld.global.u32 	%r1068, [%rd8+304];
	xor.b32  	%r2044, %r2044, %r1068;
	ld.global.u32 	%r1069, [%rd8+308];
	xor.b32  	%r2043, %r2043, %r1069;
	ld.global.u32 	%r1070, [%rd8+312];
	xor.b32  	%r2042, %r2042, %r1070;
	ld.global.u32 	%r1071, [%rd8+316];
	xor.b32  	%r2041, %r2041, %r1071;
$L__BB0_37:
	add.s32 	%r2040, %r2040, 16;
	setp.ne.s32 	%p22, %r2040, 32;
	@%p22 bra 	$L__BB0_5;
	mad.lo.s32 	%r1072, %r2034, -31, %r20;
	add.s32 	%r2034, %r1072, 1;
	setp.ne.s32 	%p23, %r2034, 5;
	@%p23 bra 	$L__BB0_4;
	st.local.u32 	[%rd2+4], %r2045;
	st.local.v2.u32 	[%rd2+8], {%r2044, %r2043};
	st.local.v2.u32 	[%rd2+16], {%r2042, %r2041};
	setp.eq.s64 	%p24, %rd6, 1;
	@%p24 bra 	$L__BB0_114;
	mov.b32 	%r2041, 0;
	mov.u32 	%r2042, %r2041;
	mov.u32 	%r2043, %r2041;
	mov.u32 	%r2044, %r2041;
	mov.u32 	%r2045, %r2041;
	mov.u32 	%r2126, %r2041;
$L__BB0_41:
	mul.wide.u32 	%rd111, %r2126, 4;
	add.s64 	%rd112, %rd2, %rd111;
	ld.local.u32 	%r195, [%rd112+4];
	shl.b32 	%r196, %r2126, 5;
	mov.b32 	%r2132, 0;
$L__BB0_42:
	.pragma "nounroll";
	shr.u32 	%r1075, %r195, %r2132;
	and.b32  	%r1076, %r1075, 1;
	setp.eq.b32 	%p25, %r1076, 1;
	not.pred 	%p26, %p25;
	add.s32 	%r1077, %r196, %r2132;
	mul.lo.s32 	%r1078, %r1077, 5;
	mul.wide.u32 	%rd113, %r1078, 4;
	add.s64 	%rd9, %rd7, %rd113;
	@%p26 bra 	$L__BB0_44;
	ld.global.u32 	%r1079, [%rd9];
	xor.b32  	%r2045, %r2045, %r1079;
	ld.global.u32 	%r1080, [%rd9+4];
	xor.b32  	%r2044, %r2044, %r1080;
	ld.global.u32 	%r1081, [%rd9+8];
	xor.b32  	%r2043, %r2043, %r1081;
	ld.global.u32 	%r1082, [%rd9+12];
	xor.b32  	%r2042, %r2042, %r1082;
	ld.global.u32 	%r1083, [%rd9+16];
	xor.b32  	%r2041, %r2041, %r1083;
$L__BB0_44:
	and.b32  	%r1085, %r1075, 2;
	setp.eq.s32 	%p27, %r1085, 0;
	@%p27 bra 	$L__BB0_46;
	ld.global.u32 	%r1086, [%rd9+20];
	xor.b32  	%r2045, %r2045, %r1086;
	ld.global.u32 	%r1087, [%rd9+24];
	xor.b32  	%r2044, %r2044, %r1087;
	ld.global.u32 	%r1088, [%rd9+28];
	xor.b32  	%r2043, %r2043, %r1088;
	ld.global.u32 	%r1089, [%rd9+32];
	xor.b32  	%r2042, %r2042, %r1089;
	ld.global.u32 	%r1090, [%rd9+36];
	xor.b32  	%r2041, %r2041, %r1090;
$L__BB0_46:
	and.b32  	%r1092, %r1075, 4;
	setp.eq.s32 	%p28, %r1092, 0;
	@%p28 bra 	$L__BB0_48;
	ld.global.u32 	%r1093, [%rd9+40];
	xor.b32  	%r2045, %r2045, %r1093;
	ld.global.u32 	%r1094, [%rd9+44];
	xor.b32  	%r2044, %r2044, %r1094;
	ld.global.u32 	%r1095, [%rd9+48];
	xor.b32  	%r2043, %r2043, %r1095;
	ld.global.u32 	%r1096, [%rd9+52];
	xor.b32  	%r2042, %r2042, %r1096;
	ld.global.u32 	%r1097, [%rd9+56];
	xor.b32  	%r2041, %r2041, %r1097;
$L__BB0_48:
	and.b32  	%r1099, %r1075, 8;
	setp.eq.s32 	%p29, %r1099, 0;
	@%p29 bra 	$L__BB0_50;
	ld.global.u32 	%r1100, [%rd9+60];
	xor.b32  	%r2045, %r2045, %r1100;
	ld.global.u32 	%r1101, [%rd9+64];
	xor.b32  	%r2044, %r2044, %r1101;
	ld.global.u32 	%r1102, [%rd9+68];
	xor.b32  	%r2043, %r2043, %r1102;
	ld.global.u32 	%r1103, [%rd9+72];
	xor.b32  	%r2042, %r2042, %r1103;
	ld.global.u32 	%r1104, [%rd9+76];
	xor.b32  	%r2041, %r2041, %r1104;
$L__BB0_50:
	and.b32  	%r1106, %r1075, 16;
	setp.eq.s32 	%p30, %r1106, 0;
	@%p30 bra 	$L__BB0_52;
	ld.global.u32 	%r1107, [%rd9+80];
	xor.b32  	%r2045, %r2045, %r1107;
	ld.global.u32 	%r1108, [%rd9+84];
	xor.b32  	%r2044, %r2044, %r1108;
	ld.global.u32 	%r1109, [%rd9+88];
	xor.b32  	%r2043, %r2043, %r1109;
	ld.global.u32 	%r1110, [%rd9+92];
	xor.b32  	%r2042, %r2042, %r1110;
	ld.global.u32 	%r1111, [%rd9+96];
	xor.b32  	%r2041, %r2041, %r1111;
$L__BB0_52:
	and.b32  	%r1113, %r1075, 32;
	setp.eq.s32 	%p31, %r1113, 0;
	@%p31 bra 	$L__BB0_54;
	ld.global.u32 	%r1114, [%rd9+100];
	xor.b32  	%r2045, %r2045, %r1114;
	ld.global.u32 	%r1115, [%rd9+104];
	xor.b32  	%r2044, %r2044, %r1115;
	ld.global.u32 	%r1116, [%rd9+108];
	xor.b32  	%r2043, %r2043, %r1116;
	ld.global.u32 	%r1117, [%rd9+112];
	xor.b32  	%r2042, %r2042, %r1117;
	ld.global.u32 	%r1118, [%rd9+116];
	xor.b32  	%r2041, %r2041, %r1118;
$L__BB0_54:
	and.b32  	%r1120, %r1075, 64;
	setp.eq.s32 	%p32, %r1120, 0;
	@%p32 bra 	$L__BB0_56;
	ld.global.u32 	%r1121, [%rd9+120];
	xor.b32  	%r2045, %r2045, %r1121;
	ld.global.u32 	%r1122, [%rd9+124];
	xor.b32  	%r2044, %r2044, %r1122;
	ld.global.u32 	%r1123, [%rd9+128];
	xor.b32  	%r2043, %r2043, %r1123;
	ld.global.u32 	%r1124, [%rd9+132];
	xor.b32  	%r2042, %r2042, %r1124;
	ld.global.u32 	%r1125, [%rd9+136];
	xor.b32  	%r2041, %r2041, %r1125;
$L__BB0_56:
	and.b32  	%r1127, %r1075, 128;
	setp.eq.s32 	%p33, %r1127, 0;
	@%p33 bra 	$L__BB0_58;
	ld.global.u32 	%r1128, [%rd9+140];
	xor.b32  	%r2045, %r2045, %r1128;
	ld.global.u32 	%r1129, [%rd9+144];
	xor.b32  	%r2044, %r2044, %r1129;
	ld.global.u32 	%r1130, [%rd9+148];
	xor.b32  	%r2043, %r2043, %r1130;
	ld.global.u32 	%r1131, [%rd9+152];
	xor.b32  	%r2042, %r2042, %r1131;
	ld.global.u32 	%r1132, [%rd9+156];
	xor.b32  	%r2041, %r2041, %r1132;
$L__BB0_58:
	and.b32  	%r1134, %r1075, 256;
	setp.eq.s32 	%p34, %r1134, 0;
	@%p34 bra 	$L__BB0_60;
	ld.global.u32 	%r1135, [%rd9+160];
	xor.b32  	%r2045, %r2045, %r1135;
	ld.global.u32 	%r1136, [%rd9+164];
	xor.b32  	%r2044, %r2044, %r1136;
	ld.global.u32 	%r1137, [%rd9+168];
	xor.b32  	%r2043, %r2043, %r1137;
	ld.global.u32 	%r1138, [%rd9+172];
	xor.b32  	%r2042, %r2042, %r1138;
	ld.global.u32 	%r1139, [%rd9+176];
	xor.b32  	%r2041, %r2041, %r1139;
$L__BB0_60:
	and.b32  	%r1141, %r1075, 512;
	setp.eq.s32 	%p35, %r1141, 0;
	@%p35 bra 	$L__BB0_62;
	ld.global.u32 	%r1142, [%rd9+180];
	xor.b32  	%r2045, %r2045, %r1142;
	ld.global.u32 	%r1143, [%rd9+184];
	xor.b32  	%r2044, %r2044, %r1143;
	ld.global.u32 	%r1144, [%rd9+188];
	xor.b32  	%r2043, %r2043, %r1144;
	ld.global.u32 	%r1145, [%rd9+192];
	xor.b32  	%r2042, %r2042, %r1145;
	ld.global.u32 	%r1146, [%rd9+196];
	xor.b32  	%r2041, %r2041, %r1146;
$L__BB0_62:
	and.b32  	%r1148, %r1075, 1024;
	setp.eq.s32 	%p36, %r1148, 0;
	@%p36 bra 	$L__BB0_64;
	ld.global.u32 	%r1149, [%rd9+200];
	xor.b32  	%r2045, %r2045, %r1149;
	ld.global.u32 	%r1150, [%rd9+204];
	xor.b32  	%r2044, %r2044, %r1150;
	ld.global.u32 	%r1151, [%rd9+208];
	xor.b32  	%r2043, %r2043, %r1151;
	ld.global.u32 	%r1152, [%rd9+212];
	xor.b32  	%r2042, %r2042, %r1152;
	ld.global.u32 	%r1153, [%rd9+216];
	xor.b32  	%r2041, %r2041, %r1153;
$L__BB0_64:
	and.b32  	%r1155, %r1075, 2048;
	setp.eq.s32 	%p37, %r1155, 0;
	@%p37 bra 	$L__BB0_66;
	ld.global.u32 	%r1156, [%rd9+220];
	xor.b32  	%r2045, %r2045, %r1156;
	ld.global.u32 	%r1157, [%rd9+224];
	xor.b32  	%r2044, %r2044, %r1157;
	ld.global.u32 	%r1158, [%rd9+228];
	xor.b32  	%r2043, %r2043, %r1158;
	ld.global.u32 	%r1159, [%rd9+232];
	xor.b32  	%r2042, %r2042, %r1159;
	ld.global.u32 	%r1160, [%rd9+236];
	xor.b32  	%r2041, %r2041, %r1160;
$L__BB0_66:
	and.b32  	%r1162, %r1075, 4096;
	setp.eq.s32 	%p38, %r1162, 0;
	@%p38 bra 	$L__BB0_68;
	ld.global.u32 	%r1163, [%rd9+240];
	xor.b32  	%r2045, %r2045, %r1163;
	ld.global.u32 	%r1164, [%rd9+244];
	xor.b32  	%r2044, %r2044, %r1164;
	ld.global.u32 	%r1165, [%rd9+248];
	xor.b32  	%r2043, %r2043, %r1165;
	ld.global.u32 	%r1166, [%rd9+252];
	xor.b32  	%r2042, %r2042, %r1166;
	ld.global.u32 	%r1167, [%rd9+256];
	xor.b32  	%r2041, %r2041, %r1167;
$L__BB0_68:
	and.b32  	%r1169, %r1075, 8192;
	setp.eq.s32 	%p39, %r1169, 0;
	@%p39 bra 	$L__BB0_70;
	ld.global.u32 	%r1170, [%rd9+260];
	xor.b32  	%r2045, %r2045, %r1170;
	ld.global.u32 	%r1171, [%rd9+264];
	xor.b32  	%r2044, %r2044, %r1171;
	ld.global.u32 	%r1172, [%rd9+268];
	xor.b32  	%r2043, %r2043, %r1172;
	ld.global.u32 	%r1173, [%rd9+272];
	xor.b32  	%r2042, %r2042, %r1173;
	ld.global.u32 	%r1174, [%rd9+276];
	xor.b32  	%r2041, %r2041, %r1174;
$L__BB0_70:
	and.b32  	%r1176, %r1075, 16384;
	setp.eq.s32 	%p40, %r1176, 0;
	@%p40 bra 	$L__BB0_72;
	ld.global.u32 	%r1177, [%rd9+280];
	xor.b32  	%r2045, %r2045, %r1177;
	ld.global.u32 	%r1178, [%rd9+284];
	xor.b32  	%r2044, %r2044, %r1178;
	ld.global.u32 	%r1179, [%rd9+288];
	xor.b32  	%r2043, %r2043, %r1179;
	ld.global.u32 	%r1180, [%rd9+292];
	xor.b32  	%r2042, %r2042, %r1180;
	ld.global.u32 	%r1181, [%rd9+296];
	xor.b32  	%r2041, %r2041, %r1181;
$L__BB0_72:
	and.b32  	%r1183, %r1075, 32768;
	setp.eq.s32 	%p41, %r1183, 0;
	@%p41 bra 	$L__BB0_74;
	ld.global.u32 	%r1184, [%rd9+300];
	xor.b32  	%r2045, %r2045, %r1184;
	ld.global.u32 	%r1185, [%rd9+304];
	xor.b32  	%r2044, %r2044, %r1185;
	ld.global.u32 	%r1186, [%rd9+308];
	xor.b32  	%r2043, %r2043, %r1186;
	ld.global.u32 	%r1187, [%rd9+312];
	xor.b32  	%r2042, %r2042, %r1187;
	ld.global.u32 	%r1188, [%rd9+316];
	xor.b32  	%r2041, %r2041, %r1188;
$L__BB0_74:
	add.s32 	%r2132, %r2132, 16;
	setp.ne.s32 	%p42, %r2132, 32;
	@%p42 bra 	$L__BB0_42;
	mad.lo.s32 	%r1189, %r2126, -31, %r196;
	add.s32 	%r2126, %r1189, 1;
	setp.ne.s32 	%p43, %r2126, 5;
	@%p43 bra 	$L__BB0_41;
	st.local.u32 	[%rd2+4], %r2045;
	st.local.v2.u32 	[%rd2+8], {%r2044, %r2043};
	st.local.v2.u32 	[%rd2+16], {%r2042, %r2041};
	setp.ne.s64 	%p44, %rd6, 3;
	@%p44 bra 	$L__BB0_114;
	mov.b32 	%r2041, 0;
	mov.u32 	%r2042, %r2041;
	mov.u32 	%r2043, %r2041;
	mov.u32 	%r2044, %r2041;
	mov.u32 	%r2045, %r2041;
	mov.u32 	%r2218, %r2041;
$L__BB0_78:
	mul.wide.u32 	%rd114, %r2218, 4;
	add.s64 	%rd115, %rd2, %rd114;
	ld.local.u32 	%r371, [%rd115+4];
	shl.b32 	%r372, %r2218, 5;
	mov.b32 	%r2224, 0;
$L__BB0_79:
	.pragma "nounroll";
	shr.u32 	%r1192, %r371, %r2224;
	and.b32  	%r1193, %r1192, 1;
	setp.eq.b32 	%p45, %r1193, 1;
	not.pred 	%p46, %p45;
	add.s32 	%r1194, %r372, %r2224;
	mul.lo.s32 	%r1195, %r1194, 5;
	mul.wide.u32 	%rd116, %r1195, 4;
	add.s64 	%rd10, %rd7, %rd116;
	@%p46 bra 	$L__BB0_81;
	ld.global.u32 	%r1196, [%rd10];
	xor.b32  	%r2045, %r2045, %r1196;
	ld.global.u32 	%r1197, [%rd10+4];
	xor.b32  	%r2044, %r2044, %r1197;
	ld.global.u32 	%r1198, [%rd10+8];
	xor.b32  	%r2043, %r2043, %r1198;
	ld.global.u32 	%r1199, [%rd10+12];
	xor.b32  	%r2042, %r2042, %r1199;
	ld.global.u32 	%r1200, [%rd10+16];
	xor.b32  	%r2041, %r2041, %r1200;
$L__BB0_81:
	and.b32  	%r1202, %r1192, 2;
	setp.eq.s32 	%p47, %r1202, 0;
	@%p47 bra 	$L__BB0_83;
	ld.global.u32 	%r1203, [%rd10+20];
	xor.b32  	%r2045, %r2045, %r1203;
	ld.global.u32 	%r1204, [%rd10+24];
	xor.b32  	%r2044, %r2044, %r1204;
	ld.global.u32 	%r1205, [%rd10+28];
	xor.b32  	%r2043, %r2043, %r1205;
	ld.global.u32 	%r1206, [%rd10+32];
	xor.b32  	%r2042, %r2042, %r1206;
	ld.global.u32 	%r1207, [%rd10+36];
	xor.b32  	%r2041, %r2041, %r1207;
$L__BB0_83:
	and.b32  	%r1209, %r1192, 4;
	setp.eq.s32 	%p48, %r1209, 0;
	@%p48 bra 	$L__BB0_85;
	ld.global.u32 	%r1210, [%rd10+40];
	xor.b32  	%r2045, %r2045, %r1210;
	ld.global.u32 	%r1211, [%rd10+44];
	xor.b32  	%r2044, %r2044, %r1211;
	ld.global.u32 	%r1212, [%rd10+48];
	xor.b32  	%r2043, %r2043, %r1212;
	ld.global.u32 	%r1213, [%rd10+52];
	xor.b32  	%r2042, %r2042, %r1213;
	ld.global.u32 	%r1214, [%rd10+56];
	xor.b32  	%r2041, %r2041, %r1214;
$L__BB0_85:
	and.b32  	%r1216, %r1192, 8;
	setp.eq.s32 	%p49, %r1216, 0;
	@%p49 bra 	$L__BB0_87;
	ld.global.u32 	%r1217, [%rd10+60];
	xor.b32  	%r2045, %r2045, %r1217;
	ld.global.u32 	%r1218, [%rd10+64];
	xor.b32  	%r2044, %r2044, %r1218;
	ld.global.u32 	%r1219, [%rd10+68];
	xor.b32  	%r2043, %r2043, %r1219;
	ld.global.u32 	%r1220, [%rd10+72];
	xor.b32  	%r2042, %r2042, %r1220;
	ld.global.u32 	%r1221, [%rd10+76];
	xor.b32  	%r2041, %r2041, %r1221;
$L__BB0_87:
	and.b32  	%r1223, %r1192, 16;
	setp.eq.s32 	%p50, %r1223, 0;
	@%p50 bra 	$L__BB0_89;
	ld.global.u32 	%r1224, [%rd10+80];
	xor.b32  	%r2045, %r2045, %r1224;
	ld.global.u32 	%r1225, [%rd10+84];
	xor.b32  	%r2044, %r2044, %r1225;
	ld.global.u32 	%r1226, [%rd10+88];
	xor.b32  	%r2043, %r2043, %r1226;
	ld.global.u32 	%r1227, [%rd10+92];
	xor.b32  	%r2042, %r2042, %r1227;
	ld.global.u32 	%r1228, [%rd10+96];
	xor.b32  	%r2041, %r2041, %r1228;
$L__BB0_89:
	and.b32  	%r1230, %r1192, 32;
	setp.eq.s32 	%p51, %r1230, 0;
	@%p51 bra 	$L__BB0_91;
	ld.global.u32 	%r1231, [%rd10+100];
	xor.b32  	%r2045, %r2045, %r1231;
	ld.global.u32 	%r1232, [%rd10+104];
	xor.b32  	%r2044, %r2044, %r1232;
	ld.global.u32 	%r1233, [%rd10+108];
	xor.b32  	%r2043, %r2043, %r1233;
	ld.global.u32 	%r1234, [%rd10+112];
	xor.b32  	%r2042, %r2042, %r1234;
	ld.global.u32 	%r1235, [%rd10+116];
	xor.b32  	%r2041, %r2041, %r1235;
$L__BB0_91:
	and.b32  	%r1237, %r1192, 64;
	setp.eq.s32 	%p52, %r1237, 0;
	@%p52 bra 	$L__BB0_93;
	ld.global.u32 	%r1238, [%rd10+120];
	xor.b32  	%r2045, %r2045, %r1238;
	ld.global.u32 	%r1239, [%rd10+124];
	xor.b32  	%r2044, %r2044, %r1239;
	ld.global.u32 	%r1240, [%rd10+128];
	xor.b32  	%r2043, %r2043, %r1240;
	ld.global.u32 	%r1241, [%rd10+132];
	xor.b32  	%r2042, %r2042, %r1241;
	ld.global.u32 	%r1242, [%rd10+136];
	xor.b32  	%r2041, %r2041, %r1242;
$L__BB0_93:
	and.b32  	%r1244, %r1192, 128;
	setp.eq.s32 	%p53, %r1244, 0;
	@%p53 bra 	$L__BB0_95;
	ld.global.u32 	%r1245, [%rd10+140];
	xor.b32  	%r2045, %r2045, %r1245;
	ld.global.u32 	%r1246, [%rd10+144];
	xor.b32  	%r2044, %r2044, %r1246;
	ld.global.u32 	%r1247, [%rd10+148];
	xor.b32  	%r2043, %r2043, %r1247;
	ld.global.u32 	%r1248, [%rd10+152];
	xor.b32  	%r2042, %r2042, %r1248;
	ld.global.u32 	%r1249, [%rd10+156];
	xor.b32  	%r2041, %r2041, %r1249;
$L__BB0_95:
	and.b32  	%r1251, %r1192, 256;
	setp.eq.s32 	%p54, %r1251, 0;
	@%p54 bra 	$L__BB0_97;
	ld.global.u32 	%r1252, [%rd10+160];
	xor.b32  	%r2045, %r2045, %r1252;
	ld.global.u32 	%r1253, [%rd10+164];
	xor.b32  	%r2044, %r2044, %r1253;
	ld.global.u32 	%r1254, [%rd10+168];
	xor.b32  	%r2043, %r2043, %r1254;
	ld.global.u32 	%r1255, [%rd10+172];
	xor.b32  	%r2042, %r2042, %r1255;
	ld.global.u32 	%r1256, [%rd10+176];
	xor.b32  	%r2041, %r2041, %r1256;
$L__BB0_97:
	and.b32  	%r1258, %r1192, 512;
	setp.eq.s32 	%p55, %r1258, 0;
	@%p55 bra 	$L__BB0_99;
	ld.global.u32 	%r1259, [%rd10+180];
	xor.b32  	%r2045, %r2045, %r1259;
	ld.global.u32 	%r1260, [%rd10+184];
	xor.b32  	%r2044, %r2044, %r1260;
	ld.global.u32 	%r1261, [%rd10+188];
	xor.b32  	%r2043, %r2043, %r1261;
	ld.global.u32 	%r1262, [%rd10+192];
	xor.b32  	%r2042, %r2042, %r1262;
	ld.global.u32 	%r1263, [%rd10+196];
	xor.b32  	%r2041, %r2041, %r1263;
$L__BB0_99:
	and.b32  	%r1265, %r1192, 1024;
	setp.eq.s32 	%p56, %r1265, 0;
	@%p56 bra 	$L__BB0_101;
	ld.global.u32 	%r1266, [%rd10+200];
	xor.b32  	%r2045, %r2045, %r1266;
	ld.global.u32 	%r1267, [%rd10+204];
	xor.b32  	%r2044, %r2044, %r1267;
	ld.global.u32 	%r1268, [%rd10+208];
	xor.b32  	%r2043, %r2043, %r1268;
	ld.global.u32 	%r1269, [%rd10+212];
	xor.b32  	%r2042, %r2042, %r1269;
	ld.global.u32 	%r1270, [%rd10+216];
	xor.b32  	%r2041, %r2041, %r1270;
$L__BB0_101:
	and.b32  	%r1272, %r1192, 2048;
	setp.eq.s32 	%p57, %r1272, 0;
	@%p57 bra 	$L__BB0_103;
	ld.global.u32 	%r1273, [%rd10+220];
	xor.b32  	%r2045, %r2045, %r1273;
	ld.global.u32 	%r1274, [%rd10+224];
	xor.b32  	%r2044, %r2044, %r1274;
	ld.global.u32 	%r1275, [%rd10+228];
	xor.b32  	%r2043, %r2043, %r1275;
	ld.global.u32 	%r1276, [%rd10+232];
	xor.b32  	%r2042, %r2042, %r1276;
	ld.global.u32 	%r1277, [%rd10+236];
	xor.b32  	%r2041, %r2041, %r1277;
$L__BB0_103:
	and.b32  	%r1279, %r1192, 4096;
	setp.eq.s32 	%p58, %r1279, 0;
	@%p58 bra 	$L__BB0_105;
	ld.global.u32 	%r1280, [%rd10+240];
	xor.b32  	%r2045, %r2045, %r1280;
	ld.global.u32 	%r1281, [%rd10+244];
	xor.b32  	%r2044, %r2044, %r1281;
	ld.global.u32 	%r1282, [%rd10+248];
	xor.b32  	%r2043, %r2043, %r1282;
	ld.global.u32 	%r1283, [%rd10+252];
	xor.b32  	%r2042, %r2042, %r1283;
	ld.global.u32 	%r1284, [%rd10+256];
	xor.b32  	%r2041, %r2041, %r1284;
$L__BB0_105:
	and.b32  	%r1286, %r1192, 8192;
	setp.eq.s32 	%p59, %r1286, 0;
	@%p59 bra 	$L__BB0_107;
	ld.global.u32 	%r1287, [%rd10+260];
	xor.b32  	%r2045, %r2045, %r1287;
	ld.global.u32 	%r1288, [%rd10+264];
	xor.b32  	%r2044, %r2044, %r1288;
	ld.global.u32 	%r1289, [%rd10+268];
	xor.b32  	%r2043, %r2043, %r1289;
	ld.global.u32 	%r1290, [%rd10+272];
	xor.b32  	%r2042, %r2042, %r1290;
	ld.global.u32 	%r1291, [%rd10+276];
	xor.b32  	%r2041, %r2041, %r1291;
$L__BB0_107:
	and.b32  	%r1293, %r1192, 16384;
	setp.eq.s32 	%p60, %r1293, 0;
	@%p60 bra 	$L__BB0_109;
	ld.global.u32 	%r1294, [%rd10+280];
	xor.b32  	%r2045, %r2045, %r1294;
	ld.global.u32 	%r1295, [%rd10+284];
	xor.b32  	%r2044, %r2044, %r1295;
	ld.global.u32 	%r1296, [%rd10+288];
	xor.b32  	%r2043, %r2043, %r1296;
	ld.global.u32 	%r1297, [%rd10+292];
	xor.b32  	%r2042, %r2042, %r1297;
	ld.global.u32 	%r1298, [%rd10+296];
	xor.b32  	%r2041, %r2041, %r1298;
$L__BB0_109:
	and.b32  	%r1300, %r1192, 32768;
	setp.eq.s32 	%p61, %r1300, 0;
	@%p61 bra 	$L__BB0_111;
	ld.global.u32 	%r1301, [%rd10+300];
	xor.b32  	%r2045, %r2045, %r1301;
	ld.global.u32 	%r1302, [%rd10+304];
	xor.b32  	%r2044, %r2044, %r1302;
	ld.global.u32 	%r1303, [%rd10+308];
	xor.b32  	%r2043, %r2043, %r1303;
	ld.global.u32 	%r1304, [%rd10+312];
	xor.b32  	%r2042, %r2042, %r1304;
	ld.global.u32 	%r1305, [%rd10+316];
	xor.b32  	%r2041, %r2041, %r1305;
$L__BB0_111:
	add.s32 	%r2224, %r2224, 16;
	setp.ne.s32 	%p62, %r2224, 32;
	@%p62 bra 	$L__BB0_79;
	mad.lo.s32 	%r1306, %r2218, -31, %r372;
	add.s32 	%r2218, %r1306, 1;
	setp.ne.s32 	%p63, %r2218, 5;
	@%p63 bra 	$L__BB0_78;
	st.local.u32 	[%rd2+4], %r2045;
	st.local.v2.u32 	[%rd2+8], {%r2044, %r2043};
	st.local.v2.u32 	[%rd2+16], {%r2042, %r2041};
$L__BB0_114:
	shr.u64 	%rd307, %rd5, 2;
	add.s32 	%r2028, %r2028, 1;
	setp.gt.u64 	%p64, %rd5, 3;
	@%p64 bra 	$L__BB0_2;
$L__BB0_115:
	ld.param.u32 	%r2001, [_Z17persistentThreadsiiPfj_param_0];
	mov.b32 	%r1307, 0;
	st.local.v2.u32 	[%rd2+24], {%r1307, %r1307};
	st.local.u32 	[%rd2+32], %r1307;
	mov.b64 	%rd117, 0;
	st.local.u64 	[%rd2+40], %rd117;
	setp.ge.s32 	%p65, %r2321, %r2001;
	@%p65 bra 	$L__BB0_120;
$L__BB0_116:
	mov.u32 	%r1309, population;
	mad.lo.s32 	%r559, %r2321, 260, %r1309;
	mov.b32 	%r2328, 0;
	st.shared.u32 	[%r559], %r2328;
$L__BB0_117:
	shr.u32 	%r1310, %r2045, 2;
	xor.b32  	%r1311, %r1310, %r2045;
	shl.b32 	%r1312, %r2041, 4;
	shl.b32 	%r1313, %r1311, 1;
	xor.b32  	%r1314, %r1313, %r1312;
	xor.b32  	%r1315, %r1314, %r1311;
	xor.b32  	%r1316, %r1315, %r2041;
	add.s32 	%r1317, %r2322, %r1316;
	cvt.u16.u32 	%rs257, %r1317;
	add.s16 	%rs258, %rs257, 69;
	add.s32 	%r1318, %r2328, %r559;
	shr.u32 	%r1319, %r2044, 2;
	xor.b32  	%r1320, %r1319, %r2044;
	shl.b32 	%r1321, %r1316, 4;
	shl.b32 	%r1322, %r1320, 1;
	xor.b32  	%r1323, %r1322, %r1321;
	xor.b32  	%r1324, %r1323, %r1320;
	xor.b32  	%r1325, %r1324, %r1316;
	add.s32 	%r1326, %r2322, %r1325;
	cvt.u16.u32 	%rs259, %r1326;
	add.s16 	%rs260, %rs259, 10;
	shr.u32 	%r1327, %r2043, 2;
	xor.b32  	%r1328, %r1327, %r2043;
	shl.b32 	%r1329, %r1325, 4;
	shl.b32 	%r1330, %r1328, 1;
	xor.b32  	%r1331, %r1330, %r1329;
	xor.b32  	%r1332, %r1331, %r1328;
	xor.b32  	%r1333, %r1332, %r1325;
	add.s32 	%r1334, %r2322, %r1333;
	cvt.u16.u32 	%rs261, %r1334;
	add.s16 	%rs262, %rs261, -49;
	shr.u32 	%r1335, %r2042, 2;
	xor.b32  	%r1336, %r1335, %r2042;
	shl.b32 	%r1337, %r1333, 4;
	shl.b32 	%r1338, %r1336, 1;
	xor.b32  	%r1339, %r1338, %r1337;
	xor.b32  	%r1340, %r1339, %r1336;
	xor.b32  	%r2045, %r1340, %r1333;
	add.s32 	%r1341, %r2322, %r2045;
	cvt.u16.u32 	%rs263, %r1341;
	add.s16 	%rs264, %rs263, -108;
	cvt.u32.u16 	%r1342, %rs264;
	cvt.u32.u16 	%r1343, %rs262;
	prmt.b32 	%r1344, %r1343, %r1342, 0x3340U;
	cvt.u32.u16 	%r1345, %rs260;
	cvt.u32.u16 	%r1346, %rs258;
	prmt.b32 	%r1347, %r1346, %r1345, 0x3340U;
	prmt.b32 	%r1348, %r1347, %r1344, 0x5410U;
	st.shared.u32 	[%r1318+4], %r1348;
	shr.u32 	%r1349, %r2041, 2;
	xor.b32  	%r1350, %r1349, %r2041;
	shl.b32 	%r1351, %r2045, 4;
	shl.b32 	%r1352, %r1350, 1;
	xor.b32  	%r1353, %r1352, %r1351;
	xor.b32  	%r1354, %r1353, %r1350;
	xor.b32  	%r2044, %r1354, %r2045;
	add.s32 	%r1355, %r2322, %r2044;
	cvt.u16.u32 	%rs265, %r1355;
	add.s16 	%rs266, %rs265, 89;
	shr.u32 	%r1356, %r1316, 2;
	xor.b32  	%r1357, %r1356, %r1316;
	shl.b32 	%r1358, %r2044, 4;
	shl.b32 	%r1359, %r1357, 1;
	xor.b32  	%r1360, %r1359, %r1358;
	xor.b32  	%r1361, %r1360, %r1357;
	xor.b32  	%r2043, %r1361, %r2044;
	add.s32 	%r1362, %r2322, %r2043;
	cvt.u16.u32 	%rs267, %r1362;
	add.s16 	%rs268, %rs267, 30;
	shr.u32 	%r1363, %r1325, 2;
	xor.b32  	%r1364, %r1363, %r1325;
	shl.b32 	%r1365, %r2043, 4;
	shl.b32 	%r1366, %r1364, 1;
	xor.b32  	%r1367, %r1366, %r1365;
	xor.b32  	%r1368, %r1367, %r1364;
	xor.b32  	%r2042, %r1368, %r2043;
	add.s32 	%r1369, %r2322, %r2042;
	cvt.u16.u32 	%rs269, %r1369;
	add.s16 	%rs270, %rs269, -29;
	shr.u32 	%r1370, %r1333, 2;
	xor.b32  	%r1371, %r1370, %r1333;
	shl.b32 	%r1372, %r2042, 4;
	shl.b32 	%r1373, %r1371, 1;
	xor.b32  	%r1374, %r1373, %r1372;
	xor.b32  	%r1375, %r1374, %r1371;
	xor.b32  	%r2041, %r1375, %r2042;
	add.s32 	%r2322, %r2322, 2899496;
	add.s32 	%r1376, %r2041, %r2322;
	cvt.u16.u32 	%rs271, %r1376;
	xor.b16  	%rs272, %rs271, -128;
	cvt.u32.u16 	%r1377, %rs272;
	cvt.u32.u16 	%r1378, %rs270;
	prmt.b32 	%r1379, %r1378, %r1377, 0x3340U;
	cvt.u32.u16 	%r1380, %rs268;
	cvt.u32.u16 	%r1381, %rs266;
	prmt.b32 	%r1382, %r1381, %r1380, 0x3340U;
	prmt.b32 	%r1383, %r1382, %r1379, 0x5410U;
	st.shared.u32 	[%r1318+8], %r1383;
	add.s32 	%r2328, %r2328, 8;
	setp.ne.s32 	%p66, %r2328, 256;
	@%p66 bra 	$L__BB0_117;
	ld.param.u32 	%r2002, [_Z17persistentThreadsiiPfj_param_0];
	add.s32 	%r2321, %r2321, %r1;
	setp.lt.s32 	%p67, %r2321, %r2002;
	@%p67 bra 	$L__BB0_116;
	st.local.v2.u32 	[%rd2+8], {%r2044, %r2043};
	st.local.v2.u32 	[%rd2+16], {%r2042, %r2041};
	st.local.v2.u32 	[%rd2], {%r2322, %r2045};
$L__BB0_120:
	ld.param.u32 	%r2021, [_Z17persistentThreadsiiPfj_param_1];
	bar.sync 	0;
	setp.lt.s32 	%p68, %r2021, 1;
	@%p68 bra 	$L__BB0_400;
	mov.b32 	%r2329, 0;
	mad.lo.s32 	%r576, %r949, %r1, %r950;
	mov.u32 	%r1391, population;
$L__BB0_122:
	setp.ne.s32 	%p69, %r576, 0;
	@%p69 bra 	$L__BB0_124;
	mov.b32 	%r1388, 0;
	st.shared.u32 	[_ZZ17persistentThreadsiiPfjE12totalFitness], %r1388;
$L__BB0_124:
	ld.param.u32 	%r2003, [_Z17persistentThreadsiiPfj_param_0];
	setp.ge.s32 	%p70, %r576, %r2003;
	bar.sync 	0;
	@%p70 bra 	$L__BB0_129;
	mov.u32 	%r2330, %r576;
$L__BB0_126:
	mad.lo.s32 	%r579, %r2330, 260, %r1391;
	mov.f32 	%f80, 0f00000000;
	mov.b32 	%r2332, 8;
	mov.b32 	%r2331, 4;
$L__BB0_127:
	add.s32 	%r1392, %r579, %r2331;
	ld.shared.u32 	%r1393, [%r1392];
	bfe.s32 	%r1394, %r1393, 0, 8;
	cvt.s8.s32 	%rs273, %r1394;
	bfe.s32 	%r1395, %r1393, 8, 8;
	cvt.s8.s32 	%rs274, %r1395;
	bfe.s32 	%r1396, %r1393, 16, 8;
	cvt.s8.s32 	%rs275, %r1396;
	bfe.s32 	%r1397, %r1393, 24, 8;
	cvt.s8.s32 	%rs276, %r1397;
	cvt.rn.f64.s16 	%fd1, %rs273;
	mul.f64 	%fd2, %fd1, 0d3F80000000000000;
	mul.f64 	%fd3, %fd2, 0d4014000000000000;
	cvt.rn.f32.f64 	%f22, %fd3;
	mul.f32 	%f23, %f22, %f22;
	mul.f32 	%f24, %f23, %f22;
	mul.f32 	%f25, %f24, %f22;
	cvt.f64.f32 	%fd4, %f25;
	cvt.f64.f32 	%fd5, %f22;
	mul.f64 	%fd6, %fd5, 0d4030000000000000;
	mul.f64 	%fd7, %fd6, %fd5;
	sub.f64 	%fd8, %fd4, %fd7;
	fma.rn.f64 	%fd9, %fd5, 0d4014000000000000, %fd8;
	cvt.f64.f32 	%fd10, %f80;
	fma.rn.f64 	%fd11, %fd9, 0d3FE0000000000000, %fd10;
	cvt.rn.f32.f64 	%f26, %fd11;
	cvt.rn.f64.s16 	%fd12, %rs274;
	mul.f64 	%fd13, %fd12, 0d3F80000000000000;
	mul.f64 	%fd14, %fd13, 0d4014000000000000;
	cvt.rn.f32.f64 	%f27, %fd14;
	mul.f32 	%f28, %f27, %f27;
	mul.f32 	%f29, %f28, %f27;
	mul.f32 	%f30, %f29, %f27;
	cvt.f64.f32 	%fd15, %f30;
	cvt.f64.f32 	%fd16, %f27;
	mul.f64 	%fd17, %fd16, 0d4030000000000000;
	mul.f64 	%fd18, %fd17, %fd16;
	sub.f64 	%fd19, %fd15, %fd18;
	fma.rn.f64 	%fd20, %fd16, 0d4014000000000000, %fd19;
	cvt.f64.f32 	%fd21, %f26;
	fma.rn.f64 	%fd22, %fd20, 0d3FE0000000000000, %fd21;
	cvt.rn.f32.f64 	%f31, %fd22;
	cvt.rn.f64.s16 	%fd23, %rs275;
	mul.f64 	%fd24, %fd23, 0d3F80000000000000;
	mul.f64 	%fd25, %fd24, 0d4014000000000000;
	cvt.rn.f32.f64 	%f32, %fd25;
	mul.f32 	%f33, %f32, %f32;
	mul.f32 	%f34, %f33, %f32;
	mul.f32 	%f35, %f34, %f32;
	cvt.f64.f32 	%fd26, %f35;
	cvt.f64.f32 	%fd27, %f32;
	mul.f64 	%fd28, %fd27, 0d4030000000000000;
	mul.f64 	%fd29, %fd28, %fd27;
	sub.f64 	%fd30, %fd26, %fd29;
	fma.rn.f64 	%fd31, %fd27, 0d4014000000000000, %fd30;
	cvt.f64.f32 	%fd32, %f31;
	fma.rn.f64 	%fd33, %fd31, 0d3FE0000000000000, %fd32;
	cvt.rn.f32.f64 	%f36, %fd33;
	cvt.rn.f64.s16 	%fd34, %rs276;
	mul.f64 	%fd35, %fd34, 0d3F80000000000000;
	mul.f64 	%fd36, %fd35, 0d4014000000000000;
	cvt.rn.f32.f64 	%f37, %fd36;
	mul.f32 	%f38, %f37, %f37;
	mul.f32 	%f39, %f38, %f37;
	mul.f32 	%f40, %f39, %f37;
	cvt.f64.f32 	%fd37, %f40;
	cvt.f64.f32 	%fd38, %f37;
	mul.f64 	%fd39, %fd38, 0d4030000000000000;
	mul.f64 	%fd40, %fd39, %fd38;
	sub.f64 	%fd41, %fd37, %fd40;
	fma.rn.f64 	%fd42, %fd38, 0d4014000000000000, %fd41;
	cvt.f64.f32 	%fd43, %f36;
	fma.rn.f64 	%fd44, %fd42, 0d3FE0000000000000, %fd43;
	cvt.rn.f32.f64 	%f41, %fd44;
	add.s32 	%r1398, %r579, %r2332;
	ld.shared.u32 	%r1399, [%r1398];
	bfe.s32 	%r1400, %r1399, 0, 8;
	cvt.s8.s32 	%rs277, %r1400;
	bfe.s32 	%r1401, %r1399, 8, 8;
	cvt.s8.s32 	%rs278, %r1401;
	bfe.s32 	%r1402, %r1399, 16, 8;
	cvt.s8.s32 	%rs279, %r1402;
	bfe.s32 	%r1403, %r1399, 24, 8;
	cvt.s8.s32 	%rs280, %r1403;
	cvt.rn.f64.s16 	%fd45, %rs277;
	mul.f64 	%fd46, %fd45, 0d3F80000000000000;
	mul.f64 	%fd47, %fd46, 0d4014000000000000;
	cvt.rn.f32.f64 	%f42, %fd47;
	mul.f32 	%f43, %f42, %f42;
	mul.f32 	%f44, %f43, %f42;
	mul.f32 	%f45, %f44, %f42;
	cvt.f64.f32 	%fd48, %f45;
	cvt.f64.f32 	%fd49, %f42;
	mul.f64 	%fd50, %fd49, 0d4030000000000000;
	mul.f64 	%fd51, %fd50, %fd49;
	sub.f64 	%fd52, %fd48, %fd51;
	fma.rn.f64 	%fd53, %fd49, 0d4014000000000000, %fd52;
	cvt.f64.f32 	%fd54, %f41;
	fma.rn.f64 	%fd55, %fd53, 0d3FE0000000000000, %fd54;
	cvt.rn.f32.f64 	%f46, %fd55;
	cvt.rn.f64.s16 	%fd56, %rs278;
	mul.f64 	%fd57, %fd56, 0d3F80000000000000;
	mul.f64 	%fd58, %fd57, 0d4014000000000000;
	cvt.rn.f32.f64 	%f47, %fd58;
	mul.f32 	%f48, %f47, %f47;
	mul.f32 	%f49, %f48, %f47;
	mul.f32 	%f50, %f49, %f47;
	cvt.f64.f32 	%fd59, %f50;
	cvt.f64.f32 	%fd60, %f47;
	mul.f64 	%fd61, %fd60, 0d4030000000000000;
	mul.f64 	%fd62, %fd61, %fd60;
	sub.f64 	%fd63, %fd59, %fd62;
	fma.rn.f64 	%fd64, %fd60, 0d4014000000000000, %fd63;
	cvt.f64.f32 	%fd65, %f46;
	fma.rn.f64 	%fd66, %fd64, 0d3FE0000000000000, %fd65;
	cvt.rn.f32.f64 	%f51, %fd66;
	cvt.rn.f64.s16 	%fd67, %rs279;
	mul.f64 	%fd68, %fd67, 0d3F80000000000000;
	mul.f64 	%fd69, %fd68, 0d4014000000000000;
	cvt.rn.f32.f64 	%f52, %fd69;
	mul.f32 	%f53, %f52, %f52;
	mul.f32 	%f54, %f53, %f52;
	mul.f32 	%f55, %f54, %f52;
	cvt.f64.f32 	%fd70, %f55;
	cvt.f64.f32 	%fd71, %f52;
	mul.f64 	%fd72, %fd71, 0d4030000000000000;
	mul.f64 	%fd73, %fd72, %fd71;
	sub.f64 	%fd74, %fd70, %fd73;
	fma.rn.f64 	%fd75, %fd71, 0d4014000000000000, %fd74;
	cvt.f64.f32 	%fd76, %f51;
	fma.rn.f64 	%fd77, %fd75, 0d3FE0000000000000, %fd76;
	cvt.rn.f32.f64 	%f56, %fd77;
	cvt.rn.f64.s16 	%fd78, %rs280;
	mul.f64 	%fd79, %fd78, 0d3F80000000000000;
	mul.f64 	%fd80, %fd79, 0d4014000000000000;
	cvt.rn.f32.f64 	%f57, %fd80;
	mul.f32 	%f58, %f57, %f57;
	mul.f32 	%f59, %f58, %f57;
	mul.f32 	%f60, %f59, %f57;
	cvt.f64.f32 	%fd81, %f60;
	cvt.f64.f32 	%fd82, %f57;
	mul.f64 	%fd83, %fd82, 0d4030000000000000;
	mul.f64 	%fd84, %fd83, %fd82;
	sub.f64 	%fd85, %fd81, %fd84;
	fma.rn.f64 	%fd86, %fd82, 0d4014000000000000, %fd85;
	cvt.f64.f32 	%fd87, %f56;
	fma.rn.f64 	%fd88, %fd86, 0d3FE0000000000000, %fd87;
	cvt.rn.f32.f64 	%f80, %fd88;
	add.s32 	%r2332, %r2332, 8;
	add.s32 	%r2331, %r2331, 8;
	setp.ne.s32 	%p71, %r2332, 264;
	@%p71 bra 	$L__BB0_127;
	ld.param.u32 	%r2004, [_Z17persistentThreadsiiPfj_param_0];
	cvt.f64.f32 	%fd89, %f80;
	add.f64 	%fd90, %fd89, 0d40C4000000000000;
	rcp.rn.f64 	%fd91, %fd90;
	cvt.rn.f32.f64 	%f61, %fd91;
	mov.u32 	%r1404, population;
	mad.lo.s32 	%r1405, %r2330, 260, %r1404;
	st.shared.f32 	[%r1405], %f61;
	atom.shared.add.f32 	%f62, [_ZZ17persistentThreadsiiPfjE12totalFitness], %f61;
	add.s32 	%r2330, %r2330, %r1;
	setp.lt.s32 	%p72, %r2330, %r2004;
	@%p72 bra 	$L__BB0_126;
$L__BB0_129:
	setp.ne.s32 	%p73, %r576, 0;
	bar.sync 	0;
	@%p73 bra 	$L__BB0_364;
	ld.param.u32 	%r2005, [_Z17persistentThreadsiiPfj_param_0];
	cvt.s64.s32 	%rd12, %r2005;
	setp.eq.s32 	%p74, %r2005, 0;
	mov.b64 	%rd308, 0;
	@%p74 bra 	$L__BB0_133;
	mul.lo.s64 	%rd119, %rd12, 260;
	{ // callseq 0, 0
	.param .b64 param0;
	st.param.b64 	[param0], %rd119;
	.param .b64 retval0;
	call.uni (retval0), 
	malloc, 
	(
	param0
	);
	ld.param.b64 	%rd308, [retval0];
	} // callseq 0
	setp.ne.s64 	%p75, %rd308, 0;
	@%p75 bra 	$L__BB0_133;
	add.u64 	%rd121, %SP, 0;
	add.u64 	%rd122, %SPL, 0;
	{ // callseq 1, 0
	.param .b64 param0;
	st.param.b64 	[param0], 0;
	call.uni 
	free, 
	(
	param0
	);
	} // callseq 1
	mov.u64 	%rd123, $str;
	cvta.global.u64 	%rd124, %rd123;
	st.local.u64 	[%rd122], %rd124;
	mov.u64 	%rd125, $str$1;
	cvta.global.u64 	%rd126, %rd125;
	{ // callseq 2, 0
	.param .b64 param0;
	st.param.b64 	[param0], %rd126;
	.param .b64 param1;
	st.param.b64 	[param1], %rd121;
	.param .b32 retval0;
	call.uni (retval0), 
	vprintf, 
	(
	param0, 
	param1
	);
	ld.param.b32 	%r1406, [retval0];
	} // callseq 2
	// begin inline asm
	trap;
	// end inline asm
$L__BB0_133:
	ld.param.u32 	%r2006, [_Z17persistentThreadsiiPfj_param_0];
	mov.u32 	%r2333, population;
	mad.lo.s32 	%r585, %r2006, 260, %r2333;
	setp.lt.s32 	%p76, %r2006, 1;
	@%p76 bra 	$L__BB0_137;
	mov.u32 	%r2334, %r2333;
$L__BB0_135:
	mov.u32 	%r587, %r2333;
	add.s32 	%r2333, %r587, 8320;
	min.u32 	%r590, %r2333, %r585;
	add.s32 	%r2336, %r587, 260;
	setp.eq.s32 	%p77, %r2336, %r590;
	@%p77 bra 	$L__BB0_136;
	bra.uni 	$L__BB0_147;
$L__BB0_136:
	setp.lt.u32 	%p95, %r2333, %r585;
	add.s32 	%r2334, %r2334, 8320;
	@%p95 bra 	$L__BB0_135;
$L__BB0_137:
	ld.param.u32 	%r2007, [_Z17persistentThreadsiiPfj_param_0];
	setp.lt.s32 	%p96, %r2007, 33;
	@%p96 bra 	$L__BB0_361;
	mad.lo.s64 	%rd15, %rd12, 260, %rd308;
	mov.b64 	%rd309, 32;
	mov.pred 	%p245, 0;
$L__BB0_139:
	mov.pred 	%p1, %p245;
	@%p1 bra 	$L__BB0_262;
	cvt.u32.u64 	%r636, %rd309;
	mul.lo.s64 	%rd17, %rd309, 520;
	mov.u32 	%r2355, population;
	cvt.u64.u32 	%rd129, %r2355;
	cvta.shared.u64 	%rd313, %rd129;
	cvt.u32.u64 	%r637, %rd17;
	mul.lo.s32 	%r1448, %r636, 260;
	mov.u64 	%rd311, %rd308;
$L__BB0_141:
	add.s32 	%r1449, %r2355, %r1448;
	mul.lo.s64 	%rd130, %rd309, 260;
	add.s64 	%rd20, %rd313, %rd130;
	setp.lt.u32 	%p98, %r1449, %r585;
	min.u32 	%r639, %r1449, %r585;
	cvta.shared.u64 	%rd132, %rd129;
	mad.lo.s64 	%rd133, %rd12, 260, %rd132;
	selp.b64 	%rd21, %rd20, %rd133, %p98;
	add.s32 	%r1451, %r639, %r1448;
	add.s64 	%rd134, %rd21, %rd130;
	setp.lt.u32 	%p99, %r1451, %r585;
	min.u32 	%r640, %r1451, %r585;
	selp.b64 	%rd22, %rd134, %rd133, %p99;
	setp.eq.s32 	%p100, %r2355, %r639;
	setp.eq.s32 	%p101, %r639, %r640;
	or.pred  	%p102, %p100, %p101;
	mov.u64 	%rd317, %rd311;
	mov.u32 	%r2359, %r2355;
	mov.u32 	%r2357, %r639;
	mov.u64 	%rd312, %rd21;
	@%p102 bra 	$L__BB0_179;
	mov.u64 	%rd312, %rd21;
	mov.u32 	%r2356, %r639;
	mov.u32 	%r2357, %r639;
	mov.u32 	%r2358, %r2355;
	mov.u32 	%r2359, %r2355;
	mov.u64 	%rd317, %rd311;
$L__BB0_143:
	ld.shared.f32 	%f66, [%r2357];
	ld.shared.f32 	%f67, [%r2359];
	setp.leu.f32 	%p103, %f66, %f67;
	@%p103 bra 	$L__BB0_175;
	mov.b32 	%r2360, 0;
$L__BB0_145:
	shl.b32 	%r1453, %r2360, 2;
	add.s32 	%r1454, %r2357, %r1453;
	ld.shared.u32 	%r1455, [%r1454];
	mul.wide.u32 	%rd135, %r2360, 4;
	add.s64 	%rd136, %rd317, %rd135;
	st.u32 	[%rd136], %r1455;
	add.s32 	%r646, %r2360, 1;
	setp.lt.u32 	%p104, %r2360, 64;
	mov.u32 	%r2360, %r646;
	@%p104 bra 	$L__BB0_145;
	add.s32 	%r2356, %r2356, 260;
	add.s32 	%r2357, %r2357, 260;
	add.s64 	%rd312, %rd312, 260;
	bra.uni 	$L__BB0_178;
$L__BB0_147:
	mov.b32 	%r2335, 0;
	mov.u32 	%r2337, %r2334;
	mov.u32 	%r2338, %r2334;
$L__BB0_148:
	add.s32 	%r596, %r2337, 260;
	add.s32 	%r597, %r2338, 260;
	ld.shared.f32 	%f3, [%r2338+260];
	ld.shared.u8 	%rs63, [%r2338+326];
	ld.shared.u8 	%rs62, [%r2338+325];
	ld.shared.u8 	%rs61, [%r2338+324];
	ld.shared.u8 	%rs60, [%r2338+323];
	ld.shared.u8 	%rs59, [%r2338+322];
	ld.shared.u8 	%rs58, [%r2338+321];
	ld.shared.u8 	%rs57, [%r2338+320];
	ld.shared.u8 	%rs56, [%r2338+319];
	ld.shared.u8 	%rs55, [%r2338+318];
	ld.shared.u8 	%rs54, [%r2338+317];
	ld.shared.u8 	%rs53, [%r2338+316];
	ld.shared.u8 	%rs52, [%r2338+315];
	ld.shared.u8 	%rs51, [%r2338+314];
	ld.shared.u8 	%rs50, [%r2338+313];
	ld.shared.u8 	%rs49, [%r2338+312];
	ld.shared.u8 	%rs48, [%r2338+311];
	ld.shared.u8 	%rs47, [%r2338+310];
	ld.shared.u8 	%rs46, [%r2338+309];
	ld.shared.u8 	%rs45, [%r2338+308];
	ld.shared.u8 	%rs44, [%r2338+307];
	ld.shared.u8 	%rs43, [%r2338+306];
	ld.shared.u8 	%rs42, [%r2338+305];
	ld.shared.u8 	%rs41, [%r2338+304];
	ld.shared.u8 	%rs40, [%r2338+303];
	ld.shared.u8 	%rs39, [%r2338+302];
	ld.shared.u8 	%rs38, [%r2338+301];
	ld.shared.u8 	%rs37, [%r2338+300];
	ld.shared.u8 	%rs36, [%r2338+299];
	ld.shared.u8 	%rs35, [%r2338+298];
	ld.shared.u8 	%rs34, [%r2338+297];
	ld.shared.u8 	%rs33, [%r2338+296];
	ld.shared.u8 	%rs32, [%r2338+295];
	ld.shared.u8 	%rs31, [%r2338+294];
	ld.shared.u8 	%rs30, [%r2338+293];
	ld.shared.u8 	%rs29, [%r2338+292];
	ld.shared.u8 	%rs28, [%r2338+291];
	ld.shared.u8 	%rs27, [%r2338+290];
	ld.shared.u8 	%rs26, [%r2338+289];
	ld.shared.u8 	%rs25, [%r2338+288];
	ld.shared.u8 	%rs24, [%r2338+287];
	ld.shared.u8 	%rs23, [%r2338+286];
	ld.shared.u8 	%rs22, [%r2338+285];
	ld.shared.u8 	%rs21, [%r2338+284];
	ld.shared.u8 	%rs20, [%r2338+283];
	ld.shared.u8 	%rs19, [%r2338+282];
	ld.shared.u8 	%rs18, [%r2338+281];
	ld.shared.u8 	%rs17, [%r2338+280];
	ld.shared.u8 	%rs16, [%r2338+279];
	ld.shared.u8 	%rs15, [%r2338+278];
	ld.shared.u8 	%rs14, [%r2338+277];
	ld.shared.u8 	%rs13, [%r2338+276];
	ld.shared.u8 	%rs12, [%r2338+275];
	ld.shared.u8 	%rs11, [%r2338+274];
	ld.shared.u8 	%rs10, [%r2338+273];
	ld.shared.u8 	%rs9, [%r2338+272];
	ld.shared.u8 	%rs8, [%r2338+271];
	ld.shared.u8 	%rs7, [%r2338+270];
	ld.shared.u8 	%rs6, [%r2338+269];
	ld.shared.u8 	%rs5, [%r2338+268];
	ld.shared.u8 	%rs4, [%r2338+267];
	ld.shared.u8 	%rs3, [%r2338+266];
	ld.shared.u8 	%rs2, [%r2338+265];
	ld.shared.u8 	%rs1, [%r2338+264];
	ld.shared.u8 	%rs127, [%r2338+390];
	ld.shared.u8 	%rs126, [%r2338+389];
	ld.shared.u8 	%rs125, [%r2338+388];
	ld.shared.u8 	%rs124, [%r2338+387];
	ld.shared.u8 	%rs123, [%r2338+386];
	ld.shared.u8 	%rs122, [%r2338+385];
	ld.shared.u8 	%rs121, [%r2338+384];
	ld.shared.u8 	%rs120, [%r2338+383];
	ld.shared.u8 	%rs119, [%r2338+382];
	ld.shared.u8 	%rs118, [%r2338+381];
	ld.shared.u8 	%rs117, [%r2338+380];
	ld.shared.u8 	%rs116, [%r2338+379];
	ld.shared.u8 	%rs115, [%r2338+378];
	ld.shared.u8 	%rs114, [%r2338+377];
	ld.shared.u8 	%rs113, [%r2338+376];
	ld.shared.u8 	%rs112, [%r2338+375];
	ld.shared.u8 	%rs111, [%r2338+374];
	ld.shared.u8 	%rs110, [%r2338+373];
	ld.shared.u8 	%rs109, [%r2338+372];
	ld.shared.u8 	%rs108, [%r2338+371];
	ld.shared.u8 	%rs107, [%r2338+370];
	ld.shared.u8 	%rs106, [%r2338+369];
	ld.shared.u8 	%rs105, [%r2338+368];
	ld.shared.u8 	%rs104, [%r2338+367];
	ld.shared.u8 	%rs103, [%r2338+366];
	ld.shared.u8 	%rs102, [%r2338+365];
	ld.shared.u8 	%rs101, [%r2338+364];
	ld.shared.u8 	%rs100, [%r2338+363];
	ld.shared.u8 	%rs99, [%r2338+362];
	ld.shared.u8 	%rs98, [%r2338+361];
	ld.shared.u8 	%rs97, [%r2338+360];
	ld.shared.u8 	%rs96, [%r2338+359];
	ld.shared.u8 	%rs95, [%r2338+358];
	ld.shared.u8 	%rs94, [%r2338+357];
	ld.shared.u8 	%rs93, [%r2338+356];
	ld.shared.u8 	%rs92, [%r2338+355];
	ld.shared.u8 	%rs91, [%r2338+354];
	ld.shared.u8 	%rs90, [%r2338+353];
	ld.shared.u8 	%rs89, [%r2338+352];
	ld.shared.u8 	%rs88, [%r2338+351];
	ld.shared.u8 	%rs87, [%r2338+350];
	ld.shared.u8 	%rs86, [%r2338+349];
	ld.shared.u8 	%rs85, [%r2338+348];
	ld.shared.u8 	%rs84, [%r2338+347];
	ld.shared.u8 	%rs83, [%r2338+346];
	ld.shared.u8 	%rs82, [%r2338+345];
	ld.shared.u8 	%rs81, [%r2338+344];
	ld.shared.u8 	%rs80, [%r2338+343];
	ld.shared.u8 	%rs79, [%r2338+342];
	ld.shared.u8 	%rs78, [%r2338+341];
	ld.shared.u8 	%rs77, [%r2338+340];
	ld.shared.u8 	%rs76, [%r2338+339];
	ld.shared.u8 	%rs75, [%r2338+338];
	ld.shared.u8 	%rs74, [%r2338+337];
	ld.shared.u8 	%rs73, [%r2338+336];
	ld.shared.u8 	%rs72, [%r2338+335];
	ld.shared.u8 	%rs71, [%r2338+334];
	ld.shared.u8 	%rs70, [%r2338+333];
	ld.shared.u8 	%rs69, [%r2338+332];
	ld.shared.u8 	%rs68, [%r2338+331];
	ld.shared.u8 	%rs67, [%r2338+330];
	ld.shared.u8 	%rs66, [%r2338+329];
	ld.shared.u8 	%rs65, [%r2338+328];
	ld.shared.u8 	%rs64, [%r2338+327];
	ld.shared.u8 	%rs191, [%r2338+454];
	ld.shared.u8 	%rs190, [%r2338+453];
	ld.shared.u8 	%rs189, [%r2338+452];
	ld.shared.u8 	%rs188, [%r2338+451];
	ld.shared.u8 	%rs187, [%r2338+450];
	ld.shared.u8 	%rs186, [%r2338+449];
	ld.shared.u8 	%rs185, [%r2338+448];
	ld.shared.u8 	%rs184, [%r2338+447];
	ld.shared.u8 	%rs183, [%r2338+446];
	ld.shared.u8 	%rs182, [%r2338+445];
	ld.shared.u8 	%rs181, [%r2338+444];
	ld.shared.u8 	%rs180, [%r2338+443];
	ld.shared.u8 	%rs179, [%r2338+442];
	ld.shared.u8 	%rs178, [%r2338+441];
	ld.shared.u8 	%rs177, [%r2338+440];
	ld.shared.u8 	%rs176, [%r2338+439];
	ld.shared.u8 	%rs175, [%r2338+438];
	ld.shared.u8 	%rs174, [%r2338+437];
	ld.shared.u8 	%rs173, [%r2338+436];
	ld.shared.u8 	%rs172, [%r2338+435];
	ld.shared.u8 	%rs171, [%r2338+434];
	ld.shared.u8 	%rs170, [%r2338+433];
	ld.shared.u8 	%rs169, [%r2338+432];
	ld.shared.u8 	%rs168, [%r2338+431];
	ld.shared.u8 	%rs167, [%r2338+430];
	ld.shared.u8 	%rs166, [%r2338+429];
	ld.shared.u8 	%rs165, [%r2338+428];
	ld.shared.u8 	%rs164, [%r2338+427];
	ld.shared.u8 	%rs163, [%r2338+426];
	ld.shared.u8 	%rs162, [%r2338+425];
	ld.shared.u8 	%rs161, [%r2338+424];
	ld.shared.u8 	%rs160, [%r2338+423];
	ld.shared.u8 	%rs159, [%r2338+422];
	ld.shared.u8 	%rs158, [%r2338+421];
	ld.shared.u8 	%rs157, [%r2338+420];
	ld.shared.u8 	%rs156, [%r2338+419];
	ld.shared.u8 	%rs155, [%r2338+418];
	ld.shared.u8 	%rs154, [%r2338+417];
	ld.shared.u8 	%rs153, [%r2338+416];
	ld.shared.u8 	%rs152, [%r2338+415];
	ld.shared.u8 	%rs151, [%r2338+414];
	ld.shared.u8 	%rs150, [%r2338+413];
	ld.shared.u8 	%rs149, [%r2338+412];
	ld.shared.u8 	%rs148, [%r2338+411];
	ld.shared.u8 	%rs147, [%r2338+410];
	ld.shared.u8 	%rs146, [%r2338+409];
	ld.shared.u8 	%rs145, [%r2338+408];
	ld.shared.u8 	%rs144, [%r2338+407];
	ld.shared.u8 	%rs143, [%r2338+406];
	ld.shared.u8 	%rs142, [%r2338+405];
	ld.shared.u8 	%rs141, [%r2338+404];
	ld.shared.u8 	%rs140, [%r2338+403];
	ld.shared.u8 	%rs139, [%r2338+402];
	ld.shared.u8 	%rs138, [%r2338+401];
	ld.shared.u8 	%rs137, [%r2338+400];
	ld.shared.u8 	%rs136, [%r2338+399];
	ld.shared.u8 	%rs135, [%r2338+398];
	ld.shared.u8 	%rs134, [%r2338+397];
	ld.shared.u8 	%rs133, [%r2338+396];
	ld.shared.u8 	%rs132, [%r2338+395];
	ld.shared.u8 	%rs131, [%r2338+394];
	ld.shared.u8 	%rs130, [%r2338+393];
	ld.shared.u8 	%rs129, [%r2338+392];
	ld.shared.u8 	%rs128, [%r2338+391];
	ld.shared.u8 	%rs255, [%r2338+518];
	ld.shared.u8 	%rs254, [%r2338+517];
	ld.shared.u8 	%rs253, [%r2338+516];
	ld.shared.u8 	%rs252, [%r2338+515];
	ld.shared.u8 	%rs251, [%r2338+514];
	ld.shared.u8 	%rs250, [%r2338+513];
	ld.shared.u8 	%rs249, [%r2338+512];
	ld.shared.u8 	%rs248, [%r2338+511];
	ld.shared.u8 	%rs247, [%r2338+510];
	ld.shared.u8 	%rs246, [%r2338+509];
	ld.shared.u8 	%rs245, [%r2338+508];
	ld.shared.u8 	%rs244, [%r2338+507];
	ld.shared.u8 	%rs243, [%r2338+506];
	ld.shared.u8 	%rs242, [%r2338+505];
	ld.shared.u8 	%rs241, [%r2338+504];
	ld.shared.u8 	%rs240, [%r2338+503];
	ld.shared.u8 	%rs239, [%r2338+502];
	ld.shared.u8 	%rs238, [%r2338+501];
	ld.shared.u8 	%rs237, [%r2338+500];
	ld.shared.u8 	%rs236, [%r2338+499];
	ld.shared.u8 	%rs235, [%r2338+498];
	ld.shared.u8 	%rs234, [%r2338+497];
	ld.shared.u8 	%rs233, [%r2338+496];
	ld.shared.u8 	%rs232, [%r2338+495];
	ld.shared.u8 	%rs231, [%r2338+494];
	ld.shared.u8 	%rs230, [%r2338+493];
	ld.shared.u8 	%rs229, [%r2338+492];
	ld.shared.u8 	%rs228, [%r2338+491];
	ld.shared.u8 	%rs227, [%r2338+490];
	ld.shared.u8 	%rs226, [%r2338+489];
	ld.shared.u8 	%rs225, [%r2338+488];
	ld.shared.u8 	%rs224, [%r2338+487];
	ld.shared.u8 	%rs223, [%r2338+486];
	ld.shared.u8 	%rs222, [%r2338+485];
	ld.shared.u8 	%rs221, [%r2338+484];
	ld.shared.u8 	%rs220, [%r2338+483];
	ld.shared.u8 	%rs219, [%r2338+482];
	ld.shared.u8 	%rs218, [%r2338+481];
	ld.shared.u8 	%rs217, [%r2338+480];
	ld.shared.u8 	%rs216, [%r2338+479];
	ld.shared.u8 	%rs215, [%r2338+478];
	ld.shared.u8 	%rs214, [%r2338+477];
	ld.shared.u8 	%rs213, [%r2338+476];
	ld.shared.u8 	%rs212, [%r2338+475];
	ld.shared.u8 	%rs211, [%r2338+474];
	ld.shared.u8 	%rs210, [%r2338+473];
	ld.shared.u8 	%rs209, [%r2338+472];
	ld.shared.u8 	%rs208, [%r2338+471];
	ld.shared.u8 	%rs207, [%r2338+470];
	ld.shared.u8 	%rs206, [%r2338+469];
	ld.shared.u8 	%rs205, [%r2338+468];
	ld.shared.u8 	%rs204, [%r2338+467];
	ld.shared.u8 	%rs203, [%r2338+466];
	ld.shared.u8 	%rs202, [%r2338+465];
	ld.shared.u8 	%rs201, [%r2338+464];
	ld.shared.u8 	%rs200, [%r2338+463];
	ld.shared.u8 	%rs199, [%r2338+462];
	ld.shared.u8 	%rs198, [%r2338+461];
	ld.shared.u8 	%rs197, [%r2338+460];
	ld.shared.u8 	%rs196, [%r2338+459];
	ld.shared.u8 	%rs195, [%r2338+458];
	ld.shared.u8 	%rs194, [%r2338+457];
	ld.shared.u8 	%rs193, [%r2338+456];
	ld.shared.u8 	%rs192, [%r2338+455];
	ld.shared.u8 	%rs256, [%r2338+519];
	ld.shared.f32 	%f63, [%r2334];
	setp.gt.f32 	%p78, %f3, %f63;
	@%p78 bra 	$L__BB0_154;
	ld.shared.f32 	%f64, [%r2338];
	setp.leu.f32 	%p91, %f3, %f64;
	mov.u32 	%r2354, %r597;
	@%p91 bra 	$L__BB0_153;
$L__BB0_150:
	mov.u32 	%r2354, %r2338;
	mov.b32 	%r2353, 0;
$L__BB0_151:
	shl.b32 	%r1444, %r2353, 2;
	add.s32 	%r1445, %r2354, %r1444;
	ld.shared.u32 	%r1446, [%r1445];
	st.shared.u32 	[%r1445+260], %r1446;
	add.s32 	%r631, %r2353, 1;
	setp.lt.u32 	%p92, %r2353, 64;
	mov.u32 	%r2353, %r631;
	@%p92 bra 	$L__BB0_151;
	add.s32 	%r2338, %r2354, -260;
	ld.shared.f32 	%f65, [%r2354+-260];
	setp.gt.f32 	%p93, %f3, %f65;
	@%p93 bra 	$L__BB0_150;
$L__BB0_153:
	st.shared.f32 	[%r2354], %f3;
	st.shared.u8 	[%r2354+4], %rs1;
	st.shared.u8 	[%r2354+5], %rs2;
	st.shared.u8 	[%r2354+6], %rs3;
	st.shared.u8 	[%r2354+7], %rs4;
	st.shared.u8 	[%r2354+8], %rs5;
	st.shared.u8 	[%r2354+9], %rs6;
	st.shared.u8 	[%r2354+10], %rs7;
	st.shared.u8 	[%r2354+11], %rs8;
	st.shared.u8 	[%r2354+12], %rs9;
	st.shared.u8 	[%r2354+13], %rs10;
	st.shared.u8 	[%r2354+14], %rs11;
	st.shared.u8 	[%r2354+15], %rs12;
	st.shared.u8 	[%r2354+16], %rs13;
	st.shared.u8 	[%r2354+17], %rs14;
	st.shared.u8 	[%r2354+18], %rs15;
	st.shared.u8 	[%r2354+19], %rs16;
	st.shared.u8 	[%r2354+20], %rs17;
	st.shared.u8 	[%r2354+21], %rs18;
	st.shared.u8 	[%r2354+22], %rs19;
	st.shared.u8 	[%r2354+23], %rs20;
	st.shared.u8 	[%r2354+24], %rs21;
	st.shared.u8 	[%r2354+25], %rs22;
	st.shared.u8 	[%r2354+26], %rs23;
	st.shared.u8 	[%r2354+27], %rs24;
	st.shared.u8 	[%r2354+28], %rs25;
	st.shared.u8 	[%r2354+29], %rs26;
	st.shared.u8 	[%r2354+30], %rs27;
	st.shared.u8 	[%r2354+31], %rs28;
	st.shared.u8 	[%r2354+32], %rs29;
	st.shared.u8 	[%r2354+33], %rs30;
	st.shared.u8 	[%r2354+34], %rs31;
	st.shared.u8 	[%r2354+35], %rs32;
	st.shared.u8 	[%r2354+36], %rs33;
	st.shared.u8 	[%r2354+37], %rs34;
	st.shared.u8 	[%r2354+38], %rs35;
	st.shared.u8 	[%r2354+39], %rs36;
	st.shared.u8 	[%r2354+40], %rs37;
	st.shared.u8 	[%r2354+41], %rs38;
	st.shared.u8 	[%r2354+42], %rs39;
	st.shared.u8 	[%r2354+43], %rs40;
	st.shared.u8 	[%r2354+44], %rs41;
	st.shared.u8 	[%r2354+45], %rs42;
	st.shared.u8 	[%r2354+46], %rs43;
	st.shared.u8 	[%r2354+47], %rs44;
	st.shared.u8 	[%r2354+48], %rs45;
	st.shared.u8 	[%r2354+49], %rs46;
	st.shared.u8 	[%r2354+50], %rs47;
	st.shared.u8 	[%r2354+51], %rs48;
	st.shared.u8 	[%r2354+52], %rs49;
	st.shared.u8 	[%r2354+53], %rs50;
	st.shared.u8 	[%r2354+54], %rs51;
	st.shared.u8 	[%r2354+55], %rs52;
	st.shared.u8 	[%r2354+56], %rs53;
	st.shared.u8 	[%r2354+57], %rs54;
	st.shared.u8 	[%r2354+58], %rs55;
	st.shared.u8 	[%r2354+59], %rs56;
	st.shared.u8 	[%r2354+60], %rs57;
	st.shared.u8 	[%r2354+61], %rs58;
	st.shared.u8 	[%r2354+62], %rs59;
	st.shared.u8 	[%r2354+63], %rs60;
	st.shared.u8 	[%r2354+64], %rs61;
	st.shared.u8 	[%r2354+65], %rs62;
	st.shared.u8 	[%r2354+66], %rs63;
	st.shared.u8 	[%r2354+67], %rs64;
	st.shared.u8 	[%r2354+68], %rs65;
	st.shared.u8 	[%r2354+69], %rs66;
	st.shared.u8 	[%r2354+70], %rs67;
	st.shared.u8 	[%r2354+71], %rs68;
	st.shared.u8 	[%r2354+72], %rs69;
	st.shared.u8 	[%r2354+73], %rs70;
	st.shared.u8 	[%r2354+74], %rs71;
	st.shared.u8 	[%r2354+75], %rs72;
	st.shared.u8 	[%r2354+76], %rs73;
	st.shared.u8 	[%r2354+77], %rs74;
	st.shared.u8 	[%r2354+78], %rs75;
	st.shared.u8 	[%r2354+79], %rs76;
	st.shared.u8 	[%r2354+80], %rs77;
	st.shared.u8 	[%r2354+81], %rs78;
	st.shared.u8 	[%r2354+82], %rs79;
	st.shared.u8 	[%r2354+83], %rs80;
	st.shared.u8 	[%r2354+84], %rs81;
	st.shared.u8 	[%r2354+85], %rs82;
	st.shared.u8 	[%r2354+86], %rs83;
	st.shared.u8 	[%r2354+87], %rs84;
	st.shared.u8 	[%r2354+88], %rs85;
	st.shared.u8 	[%r2354+89], %rs86;
	st.shared.u8 	[%r2354+90], %rs87;
	st.shared.u8 	[%r2354+91], %rs88;
	st.shared.u8 	[%r2354+92], %rs89;
	st.shared.u8 	[%r2354+93], %rs90;
	st.shared.u8 	[%r2354+94], %rs91;
	st.shared.u8 	[%r2354+95], %rs92;
	st.shared.u8 	[%r2354+96], %rs93;
	st.shared.u8 	[%r2354+97], %rs94;
	st.shared.u8 	[%r2354+98], %rs95;
	st.shared.u8 	[%r2354+99], %rs96;
	st.shared.u8 	[%r2354+100], %rs97;
	st.shared.u8 	[%r2354+101], %rs98;
	st.shared.u8 	[%r2354+102], %rs99;
	st.shared.u8 	[%r2354+103], %rs100;
	st.shared.u8 	[%r2354+104], %rs101;
	st.shared.u8 	[%r2354+105], %rs102;
	st.shared.u8 	[%r2354+106], %rs103;
	st.shared.u8 	[%r2354+107], %rs104;
	st.shared.u8 	[%r2354+108], %rs105;
	st.shared.u8 	[%r2354+109], %rs106;
	st.shared.u8 	[%r2354+110], %rs107;
	st.shared.u8 	[%r2354+111], %rs108;
	st.shared.u8 	[%r2354+112], %rs109;
	st.shared.u8 	[%r2354+113], %rs110;
	st.shared.u8 	[%r2354+114], %rs111;
	st.shared.u8 	[%r2354+115], %rs112;
	st.shared.u8 	[%r2354+116], %rs113;
	st.shared.u8 	[%r2354+117], %rs114;
	st.shared.u8 	[%r2354+118], %rs115;
	st.shared.u8 	[%r2354+119], %rs116;
	st.shared.u8 	[%r2354+120], %rs117;
	st.shared.u8 	[%r2354+121], %rs118;
	st.shared.u8 	[%r2354+122], %rs119;
	st.shared.u8 	[%r2354+123], %rs120;
	st.shared.u8 	[%r2354+124], %rs121;
	st.shared.u8 	[%r2354+125], %rs122;
	st.shared.u8 	[%r2354+126], %rs123;
	st.shared.u8 	[%r2354+127], %rs124;
	st.shared.u8 	[%r2354+128], %rs125;
	st.shared.u8 	[%r2354+129], %rs126;
	st.shared.u8 	[%r2354+130], %rs127;
	st.shared.u8 	[%r2354+131], %rs128;
	st.shared.u8 	[%r2354+132], %rs129;
	st.shared.u8 	[%r2354+133], %rs130;
	st.shared.u8 	[%r2354+134], %rs131;
	st.shared.u8 	[%r2354+135], %rs132;
	st.shared.u8 	[%r2354+136], %rs133;
	st.shared.u8 	[%r2354+137], %rs134;
	st.shared.u8 	[%r2354+138], %rs135;
	st.shared.u8 	[%r2354+139], %rs136;
	st.shared.u8 	[%r2354+140], %rs137;
	st.shared.u8 	[%r2354+141], %rs138;
	st.shared.u8 	[%r2354+142], %rs139;
	st.shared.u8 	[%r2354+143], %rs140;
	st.shared.u8 	[%r2354+144], %rs141;
	st.shared.u8 	[%r2354+145], %rs142;
	st.shared.u8 	[%r2354+146], %rs143;
	st.shared.u8 	[%r2354+147], %rs144;
	st.shared.u8 	[%r2354+148], %rs145;
	st.shared.u8 	[%r2354+149], %rs146;
	st.shared.u8 	[%r2354+150], %rs147;
	st.shared.u8 	[%r2354+151], %rs148;
	st.shared.u8 	[%r2354+152], %rs149;
	st.shared.u8 	[%r2354+153], %rs150;
	st.shared.u8 	[%r2354+154], %rs151;
	st.shared.u8 	[%r2354+155], %rs152;
	st.shared.u8 	[%r2354+156], %rs153;
	st.shared.u8 	[%r2354+157], %rs154;
	st.shared.u8 	[%r2354+158], %rs155;
	st.shared.u8 	[%r2354+159], %rs156;
	st.shared.u8 	[%r2354+160], %rs157;
	st.shared.u8 	[%r2354+161], %rs158;
	st.shared.u8 	[%r2354+162], %rs159;
	st.shared.u8 	[%r2354+163], %rs160;
	st.shared.u8 	[%r2354+164], %rs161;
	st.shared.u8 	[%r2354+165], %rs162;
	st.shared.u8 	[%r2354+166], %rs163;
	st.shared.u8 	[%r2354+167], %rs164;
	st.shared.u8 	[%r2354+168], %rs165;
	st.shared.u8 	[%r2354+169], %rs166;
	st.shared.u8 	[%r2354+170], %rs167;
	st.shared.u8 	[%r2354+171], %rs168;
	st.shared.u8 	[%r2354+172], %rs169;
	st.shared.u8 	[%r2354+173], %rs170;
	st.shared.u8 	[%r2354+174], %rs171;
	st.shared.u8 	[%r2354+175], %rs172;
	st.shared.u8 	[%r2354+176], %rs173;
	st.shared.u8 	[%r2354+177], %rs174;
	st.shared.u8 	[%r2354+178], %rs175;
	st.shared.u8 	[%r2354+179], %rs176;
	st.shared.u8 	[%r2354+180], %rs177;
	st.shared.u8 	[%r2354+181], %rs178;
	st.shared.u8 	[%r2354+182], %rs179;
	st.shared.u8 	[%r2354+183], %rs180;
	st.shared.u8 	[%r2354+184], %rs181;
	st.shared.u8 	[%r2354+185], %rs182;
	st.shared.u8 	[%r2354+186], %rs183;
	st.shared.u8 	[%r2354+187], %rs184;
	st.shared.u8 	[%r2354+188], %rs185;
	st.shared.u8 	[%r2354+189], %rs186;
	st.shared.u8 	[%r2354+190], %rs187;
	st.shared.u8 	[%r2354+191], %rs188;
	st.shared.u8 	[%r2354+192], %rs189;
	st.shared.u8 	[%r2354+193], %rs190;
	st.shared.u8 	[%r2354+194], %rs191;
	st.shared.u8 	[%r2354+195], %rs192;
	st.shared.u8 	[%r2354+196], %rs193;
	st.shared.u8 	[%r2354+197], %rs194;
	st.shared.u8 	[%r2354+198], %rs195;
	st.shared.u8 	[%r2354+199], %rs196;
	st.shared.u8 	[%r2354+200], %rs197;
	st.shared.u8 	[%r2354+201], %rs198;
	st.shared.u8 	[%r2354+202], %rs199;
	st.shared.u8 	[%r2354+203], %rs200;
	st.shared.u8 	[%r2354+204], %rs201;
	st.shared.u8 	[%r2354+205], %rs202;
	st.shared.u8 	[%r2354+206], %rs203;
	st.shared.u8 	[%r2354+207], %rs204;
	st.shared.u8 	[%r2354+208], %rs205;
	st.shared.u8 	[%r2354+209], %rs206;
	st.shared.u8 	[%r2354+210], %rs207;
	st.shared.u8 	[%r2354+211], %rs208;
	st.shared.u8 	[%r2354+212], %rs209;
	st.shared.u8 	[%r2354+213], %rs210;
	st.shared.u8 	[%r2354+214], %rs211;
	st.shared.u8 	[%r2354+215], %rs212;
	st.shared.u8 	[%r2354+216], %rs213;
	st.shared.u8 	[%r2354+217], %rs214;
	st.shared.u8 	[%r2354+218], %rs215;
	st.shared.u8 	[%r2354+219], %rs216;
	st.shared.u8 	[%r2354+220], %rs217;
	st.shared.u8 	[%r2354+221], %rs218;
	st.shared.u8 	[%r2354+222], %rs219;
	st.shared.u8 	[%r2354+223], %rs220;
	st.shared.u8 	[%r2354+224], %rs221;
	st.shared.u8 	[%r2354+225], %rs222;
	st.shared.u8 	[%r2354+226], %rs223;
	st.shared.u8 	[%r2354+227], %rs224;
	st.shared.u8 	[%r2354+228], %rs225;
	st.shared.u8 	[%r2354+229], %rs226;
	st.shared.u8 	[%r2354+230], %rs227;
	st.shared.u8 	[%r2354+231], %rs228;
	st.shared.u8 	[%r2354+232], %rs229;
	st.shared.u8 	[%r2354+233], %rs230;
	st.shared.u8 	[%r2354+234], %rs231;
	st.shared.u8 	[%r2354+235], %rs232;
	st.shared.u8 	[%r2354+236], %rs233;
	st.shared.u8 	[%r2354+237], %rs234;
	st.shared.u8 	[%r2354+238], %rs235;
	st.shared.u8 	[%r2354+239], %rs236;
	st.shared.u8 	[%r2354+240], %rs237;
	st.shared.u8 	[%r2354+241], %rs238;
	st.shared.u8 	[%r2354+242], %rs239;
	st.shared.u8 	[%r2354+243], %rs240;
	st.shared.u8 	[%r2354+244], %rs241;
	st.shared.u8 	[%r2354+245], %rs242;
	st.shared.u8 	[%r2354+246], %rs243;
	st.shared.u8 	[%r2354+247], %rs244;
	st.shared.u8 	[%r2354+248], %rs245;
	st.shared.u8 	[%r2354+249], %rs246;
	st.shared.u8 	[%r2354+250], %rs247;
	st.shared.u8 	[%r2354+251], %rs248;
	st.shared.u8 	[%r2354+252], %rs249;
	st.shared.u8 	[%r2354+253], %rs250;
	st.shared.u8 	[%r2354+254], %rs251;
	st.shared.u8 	[%r2354+255], %rs252;
	st.shared.u8 	[%r2354+256], %rs253;
	st.shared.u8 	[%r2354+257], %rs254;
	st.shared.u8 	[%r2354+258], %rs255;
	st.shared.u8 	[%r2354+259], %rs256;
	bra.uni 	$L__BB0_174;
$L__BB0_154:
	add.s32 	%r2342, %r2338, 520;
	and.b32  	%r599, %r2335, 3;
	setp.eq.s32 	%p79, %r599, 3;
	mov.u32 	%r2343, %r2336;
	mov.u32 	%r2344, %r596;
	@%p79 bra 	$L__BB0_163;
	add.s32 	%r2343, %r2336, -260;
	mov.b32 	%r2339, 0;
$L__BB0_156:
	shl.b32 	%r1412, %r2339, 2;
	add.s32 	%r1413, %r2337, %r1412;
	ld.shared.u32 	%r1414, [%r1413];
	st.shared.u32 	[%r1413+260], %r1414;
	add.s32 	%r602, %r2339, 1;
	setp.lt.u32 	%p80, %r2339, 64;
	mov.u32 	%r2339, %r602;
	@%p80 bra 	$L__BB0_156;
	setp.eq.s32 	%p81, %r599, 0;
	mov.u32 	%r2342, %r597;
	mov.u32 	%r2344, %r2337;
	@%p81 bra 	$L__BB0_163;
	add.s32 	%r2343, %r2336, -520;
	add.s32 	%r2344, %r2337, -260;
	mov.b32 	%r2340, 0;
$L__BB0_159:
	shl.b32 	%r1416, %r2340, 2;
	add.s32 	%r1417, %r2337, %r1416;
	ld.shared.u32 	%r1418, [%r1417+-260];
	st.shared.u32 	[%r1417], %r1418;
	add.s32 	%r606, %r2340, 1;
	setp.lt.u32 	%p82, %r2340, 64;
	mov.u32 	%r2340, %r606;
	@%p82 bra 	$L__BB0_159;
	setp.eq.s32 	%p83, %r599, 1;
	mov.u32 	%r2342, %r2338;
	@%p83 bra 	$L__BB0_163;
	add.s32 	%r2343, %r2336, -780;
	add.s32 	%r2344, %r2337, -520;
	add.s32 	%r2342, %r2338, -260;
	mov.b32 	%r2341, 0;
$L__BB0_162:
	shl.b32 	%r1420, %r2341, 2;
	add.s32 	%r1421, %r2337, %r1420;
	ld.shared.u32 	%r1422, [%r1421+-520];
	st.shared.u32 	[%r1421+-260], %r1422;
	add.s32 	%r611, %r2341, 1;
	setp.lt.u32 	%p84, %r2341, 64;
	mov.u32 	%r2341, %r611;
	@%p84 bra 	$L__BB0_162;
$L__BB0_163:
	setp.lt.u32 	%p85, %r2335, 3;
	@%p85 bra 	$L__BB0_173;
$L__BB0_164:
	mov.b32 	%r2348, 0;
$L__BB0_165:
	shl.b32 	%r1424, %r2348, 2;
	add.s32 	%r1425, %r2344, %r1424;
	ld.shared.u32 	%r1426, [%r1425+-260];
	add.s32 	%r1427, %r2342, %r1424;
	st.shared.u32 	[%r1427+-260], %r1426;
	add.s32 	%r619, %r2348, 1;
	setp.lt.u32 	%p86, %r2348, 64;
	mov.u32 	%r2348, %r619;
	@%p86 bra 	$L__BB0_165;
	mov.b32 	%r2349, 0;
$L__BB0_167:
	shl.b32 	%r1429, %r2349, 2;
	add.s32 	%r1430, %r2344, %r1429;
	ld.shared.u32 	%r1431, [%r1430+-520];
	add.s32 	%r1432, %r2342, %r1429;
	st.shared.u32 	[%r1432+-520], %r1431;
	add.s32 	%r621, %r2349, 1;
	setp.lt.u32 	%p87, %r2349, 64;
	mov.u32 	%r2349, %r621;
	@%p87 bra 	$L__BB0_167;
	mov.b32 	%r2350, 0;
$L__BB0_169:
	shl.b32 	%r1434, %r2350, 2;
	add.s32 	%r1435, %r2344, %r1434;
	ld.shared.u32 	%r1436, [%r1435+-780];
	add.s32 	%r1437, %r2342, %r1434;
	st.shared.u32 	[%r1437+-780], %r1436;
	add.s32 	%r623, %r2350, 1;
	setp.lt.u32 	%p88, %r2350, 64;
	mov.u32 	%r2350, %r623;
	@%p88 bra 	$L__BB0_169;
	add.s32 	%r2343, %r2343, -1040;
	add.s32 	%r625, %r2344, -1040;
	add.s32 	%r626, %r2342, -1040;
	mov.b32 	%r2351, 0;
$L__BB0_171:
	shl.b32 	%r1439, %r2351, 2;
	add.s32 	%r1440, %r2344, %r1439;
	ld.shared.u32 	%r1441, [%r1440+-1040];
	add.s32 	%r1442, %r2342, %r1439;
	st.shared.u32 	[%r1442+-1040], %r1441;
	add.s32 	%r628, %r2351, 1;
	setp.lt.u32 	%p89, %r2351, 64;
	mov.u32 	%r2351, %r628;
	@%p89 bra 	$L__BB0_171;
	setp.ne.s32 	%p90, %r587, %r2343;
	mov.u32 	%r2342, %r626;
	mov.u32 	%r2344, %r625;
	@%p90 bra 	$L__BB0_164;
$L__BB0_173:
	st.shared.f32 	[%r2334], %f3;
	st.shared.u8 	[%r2334+4], %rs1;
	st.shared.u8 	[%r2334+5], %rs2;
	st.shared.u8 	[%r2334+6], %rs3;
	st.shared.u8 	[%r2334+7], %rs4;
	st.shared.u8 	[%r2334+8], %rs5;
	st.shared.u8 	[%r2334+9], %rs6;
	st.shared.u8 	[%r2334+10], %rs7;
	st.shared.u8 	[%r2334+11], %rs8;
	st.shared.u8 	[%r2334+12], %rs9;
	st.shared.u8 	[%r2334+13], %rs10;
	st.shared.u8 	[%r2334+14], %rs11;
	st.shared.u8 	[%r2334+15], %rs12;
	st.shared.u8 	[%r2334+16], %rs13;
	st.shared.u8 	[%r2334+17], %rs14;
	st.shared.u8 	[%r2334+18], %rs15;
	st.shared.u8 	[%r2334+19], %rs16;
	st.shared.u8 	[%r2334+20], %rs17;
	st.shared.u8 	[%r2334+21], %rs18;
	st.shared.u8 	[%r2334+22], %rs19;
	st.shared.u8 	[%r2334+23], %rs20;
	st.shared.u8 	[%r2334+24], %rs21;
	st.shared.u8 	[%r2334+25], %rs22;
	st.shared.u8 	[%r2334+26], %rs23;
	st.shared.u8 	[%r2334+27], %rs24;
	st.shared.u8 	[%r2334+28], %rs25;
	st.shared.u8 	[%r2334+29], %rs26;
	st.shared.u8 	[%r2334+30], %rs27;
	st.shared.u8 	[%r2334+31], %rs28;
	st.shared.u8 	[%r2334+32], %rs29;
	st.shared.u8 	[%r2334+33], %rs30;
	st.shared.u8 	[%r2334+34], %rs31;
	st.shared.u8 	[%r2334+35], %rs32;
	st.shared.u8 	[%r2334+36], %rs33;
	st.shared.u8 	[%r2334+37], %rs34;
	st.shared.u8 	[%r2334+38], %rs35;
	st.shared.u8 	[%r2334+39], %rs36;
	st.shared.u8 	[%r2334+40], %rs37;
	st.shared.u8 	[%r2334+41], %rs38;
	st.shared.u8 	[%r2334+42], %rs39;
	st.shared.u8 	[%r2334+43], %rs40;
	st.shared.u8 	[%r2334+44], %rs41;
	st.shared.u8 	[%r2334+45], %rs42;
	st.shared.u8 	[%r2334+46], %rs43;
	st.shared.u8 	[%r2334+47], %rs44;
	st.shared.u8 	[%r2334+48], %rs45;
	st.shared.u8 	[%r2334+49], %rs46;
	st.shared.u8 	[%r2334+50], %rs47;
	st.shared.u8 	[%r2334+51], %rs48;
	st.shared.u8 	[%r2334+52], %rs49;
	st.shared.u8 	[%r2334+53], %rs50;
	st.shared.u8 	[%r2334+54], %rs51;
	st.shared.u8 	[%r2334+55], %rs52;
	st.shared.u8 	[%r2334+56], %rs53;
	st.shared.u8 	[%r2334+57], %rs54;
	st.shared.u8 	[%r2334+58], %rs55;
	st.shared.u8 	[%r2334+59], %rs56;
	st.shared.u8 	[%r2334+60], %rs57;
	st.shared.u8 	[%r2334+61], %rs58;
	st.shared.u8 	[%r2334+62], %rs59;
	st.shared.u8 	[%r2334+63], %rs60;
	st.shared.u8 	[%r2334+64], %rs61;
	st.shared.u8 	[%r2334+65], %rs62;
	st.shared.u8 	[%r2334+66], %rs63;
	st.shared.u8 	[%r2334+67], %rs64;
	st.shared.u8 	[%r2334+68], %rs65;
	st.shared.u8 	[%r2334+69], %rs66;
	st.shared.u8 	[%r2334+70], %rs67;
	st.shared.u8 	[%r2334+71], %rs68;
	st.shared.u8 	[%r2334+72], %rs69;
	st.shared.u8 	[%r2334+73], %rs70;
	st.shared.u8 	[%r2334+74], %rs71;
	st.shared.u8 	[%r2334+75], %rs72;
	st.shared.u8 	[%r2334+76], %rs73;
	st.shared.u8 	[%r2334+77], %rs74;
	st.shared.u8 	[%r2334+78], %rs75;
	st.shared.u8 	[%r2334+79], %rs76;
	st.shared.u8 	[%r2334+80], %rs77;
	st.shared.u8 	[%r2334+81], %rs78;
	st.shared.u8 	[%r2334+82], %rs79;
	st.shared.u8 	[%r2334+83], %rs80;
	st.shared.u8 	[%r2334+84], %rs81;
	st.shared.u8 	[%r2334+85], %rs82;
	st.shared.u8 	[%r2334+86], %rs83;
	st.shared.u8 	[%r2334+87], %rs84;
	st.shared.u8 	[%r2334+88], %rs85;
	st.shared.u8 	[%r2334+89], %rs86;
	st.shared.u8 	[%r2334+90], %rs87;
	st.shared.u8 	[%r2334+91], %rs88;
	st.shared.u8 	[%r2334+92], %rs89;
	st.shared.u8 	[%r2334+93], %rs90;
	st.shared.u8 	[%r2334+94], %rs91;
	st.shared.u8 	[%r2334+95], %rs92;
	st.shared.u8 	[%r2334+96], %rs93;
	st.shared.u8 	[%r2334+97], %rs94;
	st.shared.u8 	[%r2334+98], %rs95;
	st.shared.u8 	[%r2334+99], %rs96;
	st.shared.u8 	[%r2334+100], %rs97;
	st.shared.u8 	[%r2334+101], %rs98;
	st.shared.u8 	[%r2334+102], %rs99;
	st.shared.u8 	[%r2334+103], %rs100;
	st.shared.u8 	[%r2334+104], %rs101;
	st.shared.u8 	[%r2334+105], %rs102;
	st.shared.u8 	[%r2334+106], %rs103;
	st.shared.u8 	[%r2334+107], %rs104;
	st.shared.u8 	[%r2334+108], %rs105;
	st.shared.u8 	[%r2334+109], %rs106;
	st.shared.u8 	[%r2334+110], %rs107;
	st.shared.u8 	[%r2334+111], %rs108;
	st.shared.u8 	[%r2334+112], %rs109;
	st.shared.u8 	[%r2334+113], %rs110;
	st.shared.u8 	[%r2334+114], %rs111;
	st.shared.u8 	[%r2334+115], %rs112;
	st.shared.u8 	[%r2334+116], %rs113;
	st.shared.u8 	[%r2334+117], %rs114;
	st.shared.u8 	[%r2334+118], %rs115;
	st.shared.u8 	[%r2334+119], %rs116;
	st.shared.u8 	[%r2334+120], %rs117;
	st.shared.u8 	[%r2334+121], %rs118;
	st.shared.u8 	[%r2334+122], %rs119;
	st.shared.u8 	[%r2334+123], %rs120;
	st.shared.u8 	[%r2334+124], %rs121;
	st.shared.u8 	[%r2334+125], %rs122;
	st.shared.u8 	[%r2334+126], %rs123;
	st.shared.u8 	[%r2334+127], %rs124;
	st.shared.u8 	[%r2334+128], %rs125;
	st.shared.u8 	[%r2334+129], %rs126;
	st.shared.u8 	[%r2334+130], %rs127;
	st.shared.u8 	[%r2334+131], %rs128;
	st.shared.u8 	[%r2334+132], %rs129;
	st.shared.u8 	[%r2334+133], %rs130;
	st.shared.u8 	[%r2334+134], %rs131;
	st.shared.u8 	[%r2334+135], %rs132;
	st.shared.u8 	[%r2334+136], %rs133;
	st.shared.u8 	[%r2334+137], %rs134;
	st.shared.u8 	[%r2334+138], %rs135;
	st.shared.u8 	[%r2334+139], %rs136;
	st.shared.u8 	[%r2334+140], %rs137;
	st.shared.u8 	[%r2334+141], %rs138;
	st.shared.u8 	[%r2334+142], %rs139;
	st.shared.u8 	[%r2334+143], %rs140;
	st.shared.u8 	[%r2334+144], %rs141;
	st.shared.u8 	[%r2334+145], %rs142;
	st.shared.u8 	[%r2334+146], %rs143;
	st.shared.u8 	[%r2334+147], %rs144;
	st.shared.u8 	[%r2334+148], %rs145;
	st.shared.u8 	[%r2334+149], %rs146;
	st.shared.u8 	[%r2334+150], %rs147;
	st.shared.u8 	[%r2334+151], %rs148;
	st.shared.u8 	[%r2334+152], %rs149;
	st.shared.u8 	[%r2334+153], %rs150;
	st.shared.u8 	[%r2334+154], %rs151;
	st.shared.u8 	[%r2334+155], %rs152;
	st.shared.u8 	[%r2334+156], %rs153;
	st.shared.u8 	[%r2334+157], %rs154;
	st.shared.u8 	[%r2334+158], %rs155;
	st.shared.u8 	[%r2334+159], %rs156;
	st.shared.u8 	[%r2334+160], %rs157;
	st.shared.u8 	[%r2334+161], %rs158;
	st.shared.u8 	[%r2334+162], %rs159;
	st.shared.u8 	[%r2334+163], %rs160;
	st.shared.u8 	[%r2334+164], %rs161;
	st.shared.u8 	[%r2334+165], %rs162;
	st.shared.u8 	[%r2334+166], %rs163;
	st.shared.u8 	[%r2334+167], %rs164;
	st.shared.u8 	[%r2334+168], %rs165;
	st.shared.u8 	[%r2334+169], %rs166;
	st.shared.u8 	[%r2334+170], %rs167;
	st.shared.u8 	[%r2334+171], %rs168;
	st.shared.u8 	[%r2334+172], %rs169;
	st.shared.u8 	[%r2334+173], %rs170;
	st.shared.u8 	[%r2334+174], %rs171;
	st.shared.u8 	[%r2334+175], %rs172;
	st.shared.u8 	[%r2334+176], %rs173;
	st.shared.u8 	[%r2334+177], %rs174;
	st.shared.u8 	[%r2334+178], %rs175;
	st.shared.u8 	[%r2334+179], %rs176;
	st.shared.u8 	[%r2334+180], %rs177;
	st.shared.u8 	[%r2334+181], %rs178;
	st.shared.u8 	[%r2334+182], %rs179;
	st.shared.u8 	[%r2334+183], %rs180;
	st.shared.u8 	[%r2334+184], %rs181;
	st.shared.u8 	[%r2334+185], %rs182;
	st.shared.u8 	[%r2334+186], %rs183;
	st.shared.u8 	[%r2334+187], %rs184;
	st.shared.u8 	[%r2334+188], %rs185;
	st.shared.u8 	[%r2334+189], %rs186;
	st.shared.u8 	[%r2334+190], %rs187;
	st.shared.u8 	[%r2334+191], %rs188;
	st.shared.u8 	[%r2334+192], %rs189;
	st.shared.u8 	[%r2334+193], %rs190;
	st.shared.u8 	[%r2334+194], %rs191;
	st.shared.u8 	[%r2334+195], %rs192;
	st.shared.u8 	[%r2334+196], %rs193;
	st.shared.u8 	[%r2334+197], %rs194;
	st.shared.u8 	[%r2334+198], %rs195;
	st.shared.u8 	[%r2334+199], %rs196;
	st.shared.u8 	[%r2334+200], %rs197;
	st.shared.u8 	[%r2334+201], %rs198;
	st.shared.u8 	[%r2334+202], %rs199;
	st.shared.u8 	[%r2334+203], %rs200;
	st.shared.u8 	[%r2334+204], %rs201;
	st.shared.u8 	[%r2334+205], %rs202;
	st.shared.u8 	[%r2334+206], %rs203;
	st.shared.u8 	[%r2334+207], %rs204;
	st.shared.u8 	[%r2334+208], %rs205;
	st.shared.u8 	[%r2334+209], %rs206;
	st.shared.u8 	[%r2334+210], %rs207;
	st.shared.u8 	[%r2334+211], %rs208;
	st.shared.u8 	[%r2334+212], %rs209;
	st.shared.u8 	[%r2334+213], %rs210;
	st.shared.u8 	[%r2334+214], %rs211;
	st.shared.u8 	[%r2334+215], %rs212;
	st.shared.u8 	[%r2334+216], %rs213;
	st.shared.u8 	[%r2334+217], %rs214;
	st.shared.u8 	[%r2334+218], %rs215;
	st.shared.u8 	[%r2334+219], %rs216;
	st.shared.u8 	[%r2334+220], %rs217;
	st.shared.u8 	[%r2334+221], %rs218;
	st.shared.u8 	[%r2334+222], %rs219;
	st.shared.u8 	[%r2334+223], %rs220;
	st.shared.u8 	[%r2334+224], %rs221;
	st.shared.u8 	[%r2334+225], %rs222;
	st.shared.u8 	[%r2334+226], %rs223;
	st.shared.u8 	[%r2334+227], %rs224;
	st.shared.u8 	[%r2334+228], %rs225;
	st.shared.u8 	[%r2334+229], %rs226;
	st.shared.u8 	[%r2334+230], %rs227;
	st.shared.u8 	[%r2334+231], %rs228;
	st.shared.u8 	[%r2334+232], %rs229;
	st.shared.u8 	[%r2334+233], %rs230;
	st.shared.u8 	[%r2334+234], %rs231;
	st.shared.u8 	[%r2334+235], %rs232;
	st.shared.u8 	[%r2334+236], %rs233;
	st.shared.u8 	[%r2334+237], %rs234;
	st.shared.u8 	[%r2334+238], %rs235;
	st.shared.u8 	[%r2334+239], %rs236;
	st.shared.u8 	[%r2334+240], %rs237;
	st.shared.u8 	[%r2334+241], %rs238;
	st.shared.u8 	[%r2334+242], %rs239;
	st.shared.u8 	[%r2334+243], %rs240;
	st.shared.u8 	[%r2334+244], %rs241;
	st.shared.u8 	[%r2334+245], %rs242;
	st.shared.u8 	[%r2334+246], %rs243;
	st.shared.u8 	[%r2334+247], %rs244;
	st.shared.u8 	[%r2334+248], %rs245;
	st.shared.u8 	[%r2334+249], %rs246;
	st.shared.u8 	[%r2334+250], %rs247;
	st.shared.u8 	[%r2334+251], %rs248;
	st.shared.u8 	[%r2334+252], %rs249;
	st.shared.u8 	[%r2334+253], %rs250;
	st.shared.u8 	[%r2334+254], %rs251;
	st.shared.u8 	[%r2334+255], %rs252;
	st.shared.u8 	[%r2334+256], %rs253;
	st.shared.u8 	[%r2334+257], %rs254;
	st.shared.u8 	[%r2334+258], %rs255;
	st.shared.u8 	[%r2334+259], %rs256;
$L__BB0_174:
	add.s32 	%r2336, %r2336, 260;
	setp.eq.s32 	%p94, %r2336, %r590;
	add.s32 	%r2335, %r2335, 1;
	mov.u32 	%r2337, %r596;
	mov.u32 	%r2338, %r597;
	@%p94 bra 	$L__BB0_136;
	bra.uni 	$L__BB0_148;
$L__BB0_175:
	mov.b32 	%r2361, 0;
$L__BB0_176:
	shl.b32 	%r1457, %r2361, 2;
	add.s32 	%r1458, %r2359, %r1457;
	ld.shared.u32 	%r1459, [%r1458];
	mul.wide.u32 	%rd137, %r2361, 4;
	add.s64 	%rd138, %rd317, %rd137;
	st.u32 	[%rd138], %r1459;
	add.s32 	%r650, %r2361, 1;
	setp.lt.u32 	%p105, %r2361, 64;
	mov.u32 	%r2361, %r650;
	@%p105 bra 	$L__BB0_176;
	add.s32 	%r2358, %r2358, 260;
	add.s32 	%r2359, %r2359, 260;
	add.s64 	%rd313, %rd313, 260;
$L__BB0_178:
	add.s64 	%rd317, %rd317, 260;
	setp.ne.s32 	%p106, %r2358, %r639;
	setp.ne.s32 	%p107, %r2356, %r640;
	and.pred  	%p108, %p106, %p107;
	@%p108 bra 	$L__BB0_143;
$L__BB0_179:
	sub.s64 	%rd34, %rd21, %rd313;
	setp.lt.s64 	%p109, %rd34, 1;
	@%p109 bra 	$L__BB0_220;
	mul.hi.u64 	%rd139, %rd34, 1135184250689818561;
	shr.u64 	%rd140, %rd139, 4;
	setp.gt.u64 	%p110, %rd34, 259;
	selp.s64 	%rd141, -1, 0, %p110;
	max.u64 	%rd35, %rd140, 1;
	add.s64 	%rd142, %rd140, %rd141;
	and.b64  	%rd36, %rd35, 7;
	setp.lt.u64 	%p111, %rd142, 7;
	mov.u64 	%rd322, %rd317;
	@%p111 bra 	$L__BB0_199;
	and.b64  	%rd37, %rd35, 36028797018963960;
	mov.b64 	%rd321, 0;
	mov.u64 	%rd322, %rd317;
$L__BB0_182:
	.pragma "nounroll";
	mov.b32 	%r2369, 0;
$L__BB0_183:
	shl.b32 	%r1461, %r2369, 2;
	add.s32 	%r1462, %r2359, %r1461;
	ld.shared.u32 	%r1463, [%r1462];
	mul.wide.u32 	%rd144, %r2369, 4;
	add.s64 	%rd145, %rd322, %rd144;
	st.u32 	[%rd145], %r1463;
	add.s32 	%r661, %r2369, 1;
	setp.lt.u32 	%p112, %r2369, 64;
	mov.u32 	%r2369, %r661;
	@%p112 bra 	$L__BB0_183;
	mov.b32 	%r2370, 0;
$L__BB0_185:
	shl.b32 	%r1465, %r2370, 2;
	add.s32 	%r1466, %r2359, %r1465;
	ld.shared.u32 	%r1467, [%r1466+260];
	mul.wide.u32 	%rd146, %r2370, 4;
	add.s64 	%rd147, %rd322, %rd146;
	st.u32 	[%rd147+260], %r1467;
	add.s32 	%r663, %r2370, 1;
	setp.lt.u32 	%p113, %r2370, 64;
	mov.u32 	%r2370, %r663;
	@%p113 bra 	$L__BB0_185;
	mov.b32 	%r2371, 0;
$L__BB0_187:
	shl.b32 	%r1469, %r2371, 2;
	add.s32 	%r1470, %r2359, %r1469;
	ld.shared.u32 	%r1471, [%r1470+520];
	mul.wide.u32 	%rd148, %r2371, 4;
	add.s64 	%rd149, %rd322, %rd148;
	st.u32 	[%rd149+520], %r1471;
	add.s32 	%r665, %r2371, 1;
	setp.lt.u32 	%p114, %r2371, 64;
	mov.u32 	%r2371, %r665;
	@%p114 bra 	$L__BB0_187;
	mov.b32 	%r2372, 0;
$L__BB0_189:
	shl.b32 	%r1473, %r2372, 2;
	add.s32 	%r1474, %r2359, %r1473;
	ld.shared.u32 	%r1475, [%r1474+780];
	mul.wide.u32 	%rd150, %r2372, 4;
	add.s64 	%rd151, %rd322, %rd150;
	st.u32 	[%rd151+780], %r1475;
	add.s32 	%r667, %r2372, 1;
	setp.lt.u32 	%p115, %r2372, 64;
	mov.u32 	%r2372, %r667;
	@%p115 bra 	$L__BB0_189;
	mov.b32 	%r2373, 0;
$L__BB0_191:
	shl.b32 	%r1477, %r2373, 2;
	add.s32 	%r1478, %r2359, %r1477;
	ld.shared.u32 	%r1479, [%r1478+1040];
	mul.wide.u32 	%rd152, %r2373, 4;
	add.s64 	%rd153, %rd322, %rd152;
	st.u32 	[%rd153+1040], %r1479;
	add.s32 	%r669, %r2373, 1;
	setp.lt.u32 	%p116, %r2373, 64;
	mov.u32 	%r2373, %r669;
	@%p116 bra 	$L__BB0_191;
	mov.b32 	%r2374, 0;
$L__BB0_193:
	shl.b32 	%r1481, %r2374, 2;
	add.s32 	%r1482, %r2359, %r1481;
	ld.shared.u32 	%r1483, [%r1482+1300];
	mul.wide.u32 	%rd154, %r2374, 4;
	add.s64 	%rd155, %rd322, %rd154;
	st.u32 	[%rd155+1300], %r1483;
	add.s32 	%r671, %r2374, 1;
	setp.lt.u32 	%p117, %r2374, 64;
	mov.u32 	%r2374, %r671;
	@%p117 bra 	$L__BB0_193;
	mov.b32 	%r2375, 0;
$L__BB0_195:
	shl.b32 	%r1485, %r2375, 2;
	add.s32 	%r1486, %r2359, %r1485;
	ld.shared.u32 	%r1487, [%r1486+1560];
	mul.wide.u32 	%rd156, %r2375, 4;
	add.s64 	%rd157, %rd322, %rd156;
	st.u32 	[%rd157+1560], %r1487;
	add.s32 	%r673, %r2375, 1;
	setp.lt.u32 	%p118, %r2375, 64;
	mov.u32 	%r2375, %r673;
	@%p118 bra 	$L__BB0_195;
	mov.b32 	%r2376, 0;
$L__BB0_197:
	shl.b32 	%r1489, %r2376, 2;
	add.s32 	%r1490, %r2359, %r1489;
	ld.shared.u32 	%r1491, [%r1490+1820];
	mul.wide.u32 	%rd158, %r2376, 4;
	add.s64 	%rd159, %rd322, %rd158;
	st.u32 	[%rd159+1820], %r1491;
	add.s32 	%r675, %r2376, 1;
	setp.lt.u32 	%p119, %r2376, 64;
	mov.u32 	%r2376, %r675;
	@%p119 bra 	$L__BB0_197;
	add.s32 	%r2359, %r2359, 2080;
	add.s64 	%rd322, %rd322, 2080;
	add.s64 	%rd321, %rd321, 8;
	setp.ne.s64 	%p120, %rd321, %rd37;
	@%p120 bra 	$L__BB0_182;
$L__BB0_199:
	setp.eq.s64 	%p121, %rd36, 0;
	@%p121 bra 	$L__BB0_220;
	and.b64  	%rd43, %rd35, 3;
	setp.lt.u64 	%p122, %rd36, 4;
	@%p122 bra 	$L__BB0_210;
	mov.b32 	%r2378, 0;
$L__BB0_202:
	shl.b32 	%r1493, %r2378, 2;
	add.s32 	%r1494, %r2359, %r1493;
	ld.shared.u32 	%r1495, [%r1494];
	mul.wide.u32 	%rd160, %r2378, 4;
	add.s64 	%rd161, %rd322, %rd160;
	st.u32 	[%rd161], %r1495;
	add.s32 	%r679, %r2378, 1;
	setp.lt.u32 	%p123, %r2378, 64;
	mov.u32 	%r2378, %r679;
	@%p123 bra 	$L__BB0_202;
	mov.b32 	%r2379, 0;
$L__BB0_204:
	shl.b32 	%r1497, %r2379, 2;
	add.s32 	%r1498, %r2359, %r1497;
	ld.shared.u32 	%r1499, [%r1498+260];
	mul.wide.u32 	%rd162, %r2379, 4;
	add.s64 	%rd163, %rd322, %rd162;
	st.u32 	[%rd163+260], %r1499;
	add.s32 	%r681, %r2379, 1;
	setp.lt.u32 	%p124, %r2379, 64;
	mov.u32 	%r2379, %r681;
	@%p124 bra 	$L__BB0_204;
	mov.b32 	%r2380, 0;
$L__BB0_206:
	shl.b32 	%r1501, %r2380, 2;
	add.s32 	%r1502, %r2359, %r1501;
	ld.shared.u32 	%r1503, [%r1502+520];
	mul.wide.u32 	%rd164, %r2380, 4;
	add.s64 	%rd165, %rd322, %rd164;
	st.u32 	[%rd165+520], %r1503;
	add.s32 	%r683, %r2380, 1;
	setp.lt.u32 	%p125, %r2380, 64;
	mov.u32 	%r2380, %r683;
	@%p125 bra 	$L__BB0_206;
	mov.b32 	%r2381, 0;
$L__BB0_208:
	shl.b32 	%r1505, %r2381, 2;
	add.s32 	%r1506, %r2359, %r1505;
	ld.shared.u32 	%r1507, [%r1506+780];
	mul.wide.u32 	%rd166, %r2381, 4;
	add.s64 	%rd167, %rd322, %rd166;
	st.u32 	[%rd167+780], %r1507;
	add.s32 	%r685, %r2381, 1;
	setp.lt.u32 	%p126, %r2381, 64;
	mov.u32 	%r2381, %r685;
	@%p126 bra 	$L__BB0_208;
	add.s32 	%r2359, %r2359, 1040;
	add.s64 	%rd322, %rd322, 1040;
$L__BB0_210:
	setp.eq.s64 	%p127, %rd43, 0;
	@%p127 bra 	$L__BB0_220;
	setp.eq.s64 	%p128, %rd43, 1;
	@%p128 bra 	$L__BB0_217;
	mov.b32 	%r2383, 0;
$L__BB0_213:
	shl.b32 	%r1509, %r2383, 2;
	add.s32 	%r1510, %r2359, %r1509;
	ld.shared.u32 	%r1511, [%r1510];
	mul.wide.u32 	%rd168, %r2383, 4;
	add.s64 	%rd169, %rd322, %rd168;
	st.u32 	[%rd169], %r1511;
	add.s32 	%r689, %r2383, 1;
	setp.lt.u32 	%p129, %r2383, 64;
	mov.u32 	%r2383, %r689;
	@%p129 bra 	$L__BB0_213;
	mov.b32 	%r2384, 0;
$L__BB0_215:
	shl.b32 	%r1513, %r2384, 2;
	add.s32 	%r1514, %r2359, %r1513;
	ld.shared.u32 	%r1515, [%r1514+260];
	mul.wide.u32 	%rd170, %r2384, 4;
	add.s64 	%rd171, %rd322, %rd170;
	st.u32 	[%rd171+260], %r1515;
	add.s32 	%r691, %r2384, 1;
	setp.lt.u32 	%p130, %r2384, 64;
	mov.u32 	%r2384, %r691;
	@%p130 bra 	$L__BB0_215;
	add.s32 	%r2359, %r2359, 520;
	add.s64 	%rd322, %rd322, 520;
$L__BB0_217:
	and.b64  	%rd172, %rd35, 1;
	setp.eq.b64 	%p131, %rd172, 1;
	not.pred 	%p132, %p131;
	@%p132 bra 	$L__BB0_220;
	mov.b32 	%r2386, 0;
$L__BB0_219:
	shl.b32 	%r1517, %r2386, 2;
	add.s32 	%r1518, %r2359, %r1517;
	ld.shared.u32 	%r1519, [%r1518];
	mul.wide.u32 	%rd173, %r2386, 4;
	add.s64 	%rd174, %rd322, %rd173;
	st.u32 	[%rd174], %r1519;
	add.s32 	%r695, %r2386, 1;
	setp.lt.u32 	%p133, %r2386, 64;
	mov.u32 	%r2386, %r695;
	@%p133 bra 	$L__BB0_219;
$L__BB0_220:
	add.s64 	%rd327, %rd317, %rd34;
	sub.s64 	%rd49, %rd22, %rd312;
	setp.lt.s64 	%p134, %rd49, 1;
	@%p134 bra 	$L__BB0_261;
	mul.hi.u64 	%rd175, %rd49, 1135184250689818561;
	shr.u64 	%rd176, %rd175, 4;
	setp.gt.u64 	%p135, %rd49, 259;
	selp.s64 	%rd177, -1, 0, %p135;
	max.u64 	%rd50, %rd176, 1;
	add.s64 	%rd178, %rd176, %rd177;
	and.b64  	%rd51, %rd50, 7;
	setp.lt.u64 	%p136, %rd178, 7;
	@%p136 bra 	$L__BB0_240;
	and.b64  	%rd52, %rd50, 36028797018963960;
	mov.b64 	%rd326, 0;
$L__BB0_223:
	.pragma "nounroll";
	mov.b32 	%r2388, 0;
$L__BB0_224:
	shl.b32 	%r1521, %r2388, 2;
	add.s32 	%r1522, %r2357, %r1521;
	ld.shared.u32 	%r1523, [%r1522];
	mul.wide.u32 	%rd180, %r2388, 4;
	add.s64 	%rd181, %rd327, %rd180;
	st.u32 	[%rd181], %r1523;
	add.s32 	%r698, %r2388, 1;
	setp.lt.u32 	%p137, %r2388, 64;
	mov.u32 	%r2388, %r698;
	@%p137 bra 	$L__BB0_224;
	mov.b32 	%r2389, 0;
$L__BB0_226:
	shl.b32 	%r1525, %r2389, 2;
	add.s32 	%r1526, %r2357, %r1525;
	ld.shared.u32 	%r1527, [%r1526+260];
	mul.wide.u32 	%rd182, %r2389, 4;
	add.s64 	%rd183, %rd327, %rd182;
	st.u32 	[%rd183+260], %r1527;
	add.s32 	%r700, %r2389, 1;
	setp.lt.u32 	%p138, %r2389, 64;
	mov.u32 	%r2389, %r700;
	@%p138 bra 	$L__BB0_226;
	mov.b32 	%r2390, 0;
$L__BB0_228:
	shl.b32 	%r1529, %r2390, 2;
	add.s32 	%r1530, %r2357, %r1529;
	ld.shared.u32 	%r1531, [%r1530+520];
	mul.wide.u32 	%rd184, %r2390, 4;
	add.s64 	%rd185, %rd327, %rd184;
	st.u32 	[%rd185+520], %r1531;
	add.s32 	%r702, %r2390, 1;
	setp.lt.u32 	%p139, %r2390, 64;
	mov.u32 	%r2390, %r702;
	@%p139 bra 	$L__BB0_228;
	mov.b32 	%r2391, 0;
$L__BB0_230:
	shl.b32 	%r1533, %r2391, 2;
	add.s32 	%r1534, %r2357, %r1533;
	ld.shared.u32 	%r1535, [%r1534+780];
	mul.wide.u32 	%rd186, %r2391, 4;
	add.s64 	%rd187, %rd327, %rd186;
	st.u32 	[%rd187+780], %r1535;
	add.s32 	%r704, %r2391, 1;
	setp.lt.u32 	%p140, %r2391, 64;
	mov.u32 	%r2391, %r704;
	@%p140 bra 	$L__BB0_230;
	mov.b32 	%r2392, 0;
$L__BB0_232:
	shl.b32 	%r1537, %r2392, 2;
	add.s32 	%r1538, %r2357, %r1537;
	ld.shared.u32 	%r1539, [%r1538+1040];
	mul.wide.u32 	%rd188, %r2392, 4;
	add.s64 	%rd189, %rd327, %rd188;
	st.u32 	[%rd189+1040], %r1539;
	add.s32 	%r706, %r2392, 1;
	setp.lt.u32 	%p141, %r2392, 64;
	mov.u32 	%r2392, %r706;
	@%p141 bra 	$L__BB0_232;
	mov.b32 	%r2393, 0;
$L__BB0_234:
	shl.b32 	%r1541, %r2393, 2;
	add.s32 	%r1542, %r2357, %r1541;
	ld.shared.u32 	%r1543, [%r1542+1300];
	mul.wide.u32 	%rd190, %r2393, 4;
	add.s64 	%rd191, %rd327, %rd190;
	st.u32 	[%rd191+1300], %r1543;
	add.s32 	%r708, %r2393, 1;
	setp.lt.u32 	%p142, %r2393, 64;
	mov.u32 	%r2393, %r708;
	@%p142 bra 	$L__BB0_234;
	mov.b32 	%r2394, 0;
$L__BB0_236:
	shl.b32 	%r1545, %r2394, 2;
	add.s32 	%r1546, %r2357, %r1545;
	ld.shared.u32 	%r1547, [%r1546+1560];
	mul.wide.u32 	%rd192, %r2394, 4;
	add.s64 	%rd193, %rd327, %rd192;
	st.u32 	[%rd193+1560], %r1547;
	add.s32 	%r710, %r2394, 1;
	setp.lt.u32 	%p143, %r2394, 64;
	mov.u32 	%r2394, %r710;
	@%p143 bra 	$L__BB0_236;
	mov.b32 	%r2395, 0;
$L__BB0_238:
	shl.b32 	%r1549, %r2395, 2;
	add.s32 	%r1550, %r2357, %r1549;
	ld.shared.u32 	%r1551, [%r1550+1820];
	mul.wide.u32 	%rd194, %r2395, 4;
	add.s64 	%rd195, %rd327, %rd194;
	st.u32 	[%rd195+1820], %r1551;
	add.s32 	%r712, %r2395, 1;
	setp.lt.u32 	%p144, %r2395, 64;
	mov.u32 	%r2395, %r712;
	@%p144 bra 	$L__BB0_238;
	add.s32 	%r2357, %r2357, 2080;
	add.s64 	%rd327, %rd327, 2080;
	add.s64 	%rd326, %rd326, 8;
	setp.ne.s64 	%p145, %rd326, %rd52;
	@%p145 bra 	$L__BB0_223;
$L__BB0_240:
	setp.eq.s64 	%p146, %rd51, 0;
	@%p146 bra 	$L__BB0_261;
	and.b64  	%rd58, %rd50, 3;
	setp.lt.u64 	%p147, %rd51, 4;
	@%p147 bra 	$L__BB0_251;
	mov.b32 	%r2397, 0;
$L__BB0_243:
	shl.b32 	%r1553, %r2397, 2;
	add.s32 	%r1554, %r2357, %r1553;
	ld.shared.u32 	%r1555, [%r1554];
	mul.wide.u32 	%rd196, %r2397, 4;
	add.s64 	%rd197, %rd327, %rd196;
	st.u32 	[%rd197], %r1555;
	add.s32 	%r716, %r2397, 1;
	setp.lt.u32 	%p148, %r2397, 64;
	mov.u32 	%r2397, %r716;
	@%p148 bra 	$L__BB0_243;
	mov.b32 	%r2398, 0;
$L__BB0_245:
	shl.b32 	%r1557, %r2398, 2;
	add.s32 	%r1558, %r2357, %r1557;
	ld.shared.u32 	%r1559, [%r1558+260];
	mul.wide.u32 	%rd198, %r2398, 4;
	add.s64 	%rd199, %rd327, %rd198;
	st.u32 	[%rd199+260], %r1559;
	add.s32 	%r718, %r2398, 1;
	setp.lt.u32 	%p149, %r2398, 64;
	mov.u32 	%r2398, %r718;
	@%p149 bra 	$L__BB0_245;
	mov.b32 	%r2399, 0;
$L__BB0_247:
	shl.b32 	%r1561, %r2399, 2;
	add.s32 	%r1562, %r2357, %r1561;
	ld.shared.u32 	%r1563, [%r1562+520];
	mul.wide.u32 	%rd200, %r2399, 4;
	add.s64 	%rd201, %rd327, %rd200;
	st.u32 	[%rd201+520], %r1563;
	add.s32 	%r720, %r2399, 1;
	setp.lt.u32 	%p150, %r2399, 64;
	mov.u32 	%r2399, %r720;
	@%p150 bra 	$L__BB0_247;
	mov.b32 	%r2400, 0;
$L__BB0_249:
	shl.b32 	%r1565, %r2400, 2;
	add.s32 	%r1566, %r2357, %r1565;
	ld.shared.u32 	%r1567, [%r1566+780];
	mul.wide.u32 	%rd202, %r2400, 4;
	add.s64 	%rd203, %rd327, %rd202;
	st.u32 	[%rd203+780], %r1567;
	add.s32 	%r722, %r2400, 1;
	setp.lt.u32 	%p151, %r2400, 64;
	mov.u32 	%r2400, %r722;
	@%p151 bra 	$L__BB0_249;
	add.s32 	%r2357, %r2357, 1040;
	add.s64 	%rd327, %rd327, 1040;
$L__BB0_251:
	setp.eq.s64 	%p152, %rd58, 0;
	@%p152 bra 	$L__BB0_261;
	setp.eq.s64 	%p153, %rd58, 1;
	@%p153 bra 	$L__BB0_258;
	mov.b32 	%r2402, 0;
$L__BB0_254:
	shl.b32 	%r1569, %r2402, 2;
	add.s32 	%r1570, %r2357, %r1569;
	ld.shared.u32 	%r1571, [%r1570];
	mul.wide.u32 	%rd204, %r2402, 4;
	add.s64 	%rd205, %rd327, %rd204;
	st.u32 	[%rd205], %r1571;
	add.s32 	%r726, %r2402, 1;
	setp.lt.u32 	%p154, %r2402, 64;
	mov.u32 	%r2402, %r726;
	@%p154 bra 	$L__BB0_254;
	mov.b32 	%r2403, 0;
$L__BB0_256:
	shl.b32 	%r1573, %r2403, 2;
	add.s32 	%r1574, %r2357, %r1573;
	ld.shared.u32 	%r1575, [%r1574+260];
	mul.wide.u32 	%rd206, %r2403, 4;
	add.s64 	%rd207, %rd327, %rd206;
	st.u32 	[%rd207+260], %r1575;
	add.s32 	%r728, %r2403, 1;
	setp.lt.u32 	%p155, %r2403, 64;
	mov.u32 	%r2403, %r728;
	@%p155 bra 	$L__BB0_256;
	add.s32 	%r2357, %r2357, 520;
	add.s64 	%rd327, %rd327, 520;
$L__BB0_258:
	and.b64  	%rd208, %rd50, 1;
	setp.eq.b64 	%p156, %rd208, 1;
	not.pred 	%p157, %p156;
	@%p157 bra 	$L__BB0_261;
	mov.b32 	%r2405, 0;
$L__BB0_260:
	shl.b32 	%r1577, %r2405, 2;
	add.s32 	%r1578, %r2357, %r1577;
	ld.shared.u32 	%r1579, [%r1578];
	mul.wide.u32 	%rd209, %r2405, 4;
	add.s64 	%rd210, %rd327, %rd209;
	st.u32 	[%rd210], %r1579;
	add.s32 	%r732, %r2405, 1;
	setp.lt.u32 	%p158, %r2405, 64;
	mov.u32 	%r2405, %r732;
	@%p158 bra 	$L__BB0_260;
$L__BB0_261:
	add.s32 	%r2355, %r2355, %r637;
	mad.lo.s64 	%rd313, %rd309, 260, %rd20;
	add.s64 	%rd311, %rd311, %rd17;
	setp.lt.u32 	%p159, %r2355, %r585;
	@%p159 bra 	$L__BB0_141;
	bra.uni 	$L__BB0_284;
$L__BB0_262:
	cvt.u32.u64 	%r1581, %rd309;
	mul.lo.s32 	%r734, %r1581, 520;
	mov.u32 	%r2406, population;
	mov.u64 	%rd331, %rd308;
$L__BB0_263:
	mul.lo.s64 	%rd211, %rd309, 260;
	add.s64 	%rd66, %rd331, %rd211;
	sub.s64 	%rd212, %rd66, %rd15;
	setp.gt.s64 	%p160, %rd212, -260;
	selp.b64 	%rd213, %rd15, %rd66, %p160;
	add.s64 	%rd214, %rd213, %rd211;
	sub.s64 	%rd215, %rd214, %rd15;
	setp.gt.s64 	%p161, %rd215, -260;
	selp.b64 	%rd216, %rd15, %rd214, %p161;
	setp.eq.s64 	%p162, %rd331, %rd213;
	setp.eq.s64 	%p163, %rd213, %rd216;
	or.pred  	%p164, %p162, %p163;
	mov.u64 	%rd332, %rd213;
	mov.u32 	%r2410, %r2406;
	@%p164 bra 	$L__BB0_273;
	mov.u32 	%r2410, %r2406;
	mov.u64 	%rd332, %rd213;
$L__BB0_265:
	ld.f32 	%f68, [%rd332];
	ld.f32 	%f69, [%rd331];
	setp.leu.f32 	%p165, %f68, %f69;
	@%p165 bra 	$L__BB0_269;
	mov.b32 	%r2408, 0;
$L__BB0_267:
	mul.wide.u32 	%rd217, %r2408, 4;
	add.s64 	%rd218, %rd332, %rd217;
	ld.u32 	%r1583, [%rd218];
	shl.b32 	%r1584, %r2408, 2;
	add.s32 	%r1585, %r2410, %r1584;
	st.shared.u32 	[%r1585], %r1583;
	add.s32 	%r738, %r2408, 1;
	setp.lt.u32 	%p166, %r2408, 64;
	mov.u32 	%r2408, %r738;
	@%p166 bra 	$L__BB0_267;
	add.s64 	%rd332, %rd332, 260;
	bra.uni 	$L__BB0_272;
$L__BB0_269:
	mov.b32 	%r2409, 0;
$L__BB0_270:
	mul.wide.u32 	%rd219, %r2409, 4;
	add.s64 	%rd220, %rd331, %rd219;
	ld.u32 	%r1587, [%rd220];
	shl.b32 	%r1588, %r2409, 2;
	add.s32 	%r1589, %r2410, %r1588;
	st.shared.u32 	[%r1589], %r1587;
	add.s32 	%r740, %r2409, 1;
	setp.lt.u32 	%p167, %r2409, 64;
	mov.u32 	%r2409, %r740;
	@%p167 bra 	$L__BB0_270;
	add.s64 	%rd331, %rd331, 260;
$L__BB0_272:
	add.s32 	%r2410, %r2410, 260;
	setp.ne.s64 	%p168, %rd331, %rd213;
	setp.ne.s64 	%p169, %rd332, %rd216;
	and.pred  	%p170, %p168, %p169;
	@%p170 bra 	$L__BB0_265;
$L__BB0_273:
	sub.s64 	%rd221, %rd213, %rd331;
	shr.s64 	%rd222, %rd221, 2;
	mul.lo.s64 	%rd77, %rd222, 1135184250689818561;
	setp.lt.s64 	%p171, %rd221, 1;
	@%p171 bra 	$L__BB0_278;
	mov.u32 	%r2411, %r2410;
	mov.u64 	%rd338, %rd77;
$L__BB0_275:
	mov.b32 	%r2412, 0;
$L__BB0_276:
	mul.wide.u32 	%rd223, %r2412, 4;
	add.s64 	%rd224, %rd331, %rd223;
	ld.u32 	%r1591, [%rd224];
	shl.b32 	%r1592, %r2412, 2;
	add.s32 	%r1593, %r2411, %r1592;
	st.shared.u32 	[%r1593], %r1591;
	add.s32 	%r745, %r2412, 1;
	setp.lt.u32 	%p172, %r2412, 64;
	mov.u32 	%r2412, %r745;
	@%p172 bra 	$L__BB0_276;
	add.s64 	%rd331, %rd331, 260;
	add.s32 	%r2411, %r2411, 260;
	add.s64 	%rd81, %rd338, -1;
	setp.gt.s64 	%p173, %rd338, 1;
	mov.u64 	%rd338, %rd81;
	@%p173 bra 	$L__BB0_275;
$L__BB0_278:
	cvt.u32.u64 	%r1594, %rd77;
	mad.lo.s32 	%r2413, %r1594, 260, %r2410;
	sub.s64 	%rd82, %rd216, %rd332;
	setp.lt.s64 	%p174, %rd82, 1;
	@%p174 bra 	$L__BB0_283;
	shr.u64 	%rd225, %rd82, 2;
	mul.lo.s64 	%rd340, %rd225, 1135184250689818561;
$L__BB0_280:
	mov.b32 	%r2414, 0;
$L__BB0_281:
	mul.wide.u32 	%rd226, %r2414, 4;
	add.s64 	%rd227, %rd332, %rd226;
	ld.u32 	%r1596, [%rd227];
	shl.b32 	%r1597, %r2414, 2;
	add.s32 	%r1598, %r2413, %r1597;
	st.shared.u32 	[%r1598], %r1596;
	add.s32 	%r750, %r2414, 1;
	setp.lt.u32 	%p175, %r2414, 64;
	mov.u32 	%r2414, %r750;
	@%p175 bra 	$L__BB0_281;
	add.s64 	%rd332, %rd332, 260;
	add.s32 	%r2413, %r2413, 260;
	add.s64 	%rd87, %rd340, -1;
	setp.gt.u64 	%p176, %rd340, 1;
	mov.u64 	%rd340, %rd87;
	@%p176 bra 	$L__BB0_280;
$L__BB0_283:
	mad.lo.s64 	%rd331, %rd309, 260, %rd66;
	add.s32 	%r2406, %r2406, %r734;
	sub.s64 	%rd228, %rd331, %rd15;
	setp.lt.s64 	%p177, %rd228, -259;
	@%p177 bra 	$L__BB0_263;
$L__BB0_284:
	shl.b64 	%rd309, %rd309, 1;
	not.pred 	%p245, %p1;
	setp.lt.s64 	%p178, %rd309, %rd12;
	@%p178 bra 	$L__BB0_139;
	@%p1 bra 	$L__BB0_361;
	ld.param.u32 	%r2008, [_Z17persistentThreadsiiPfj_param_0];
	setp.eq.s32 	%p179, %r2008, 0;
	@%p179 bra 	$L__BB0_363;
	ld.param.u32 	%r2009, [_Z17persistentThreadsiiPfj_param_0];
	setp.lt.s32 	%p180, %r2009, 1;
	@%p180 bra 	$L__BB0_361;
	mov.b64 	%rd342, 0;
	mov.u32 	%r2440, population;
	mov.u64 	%rd343, %rd308;
$L__BB0_289:
	.pragma "nounroll";
	mov.u64 	%rd90, %rd343;
	mov.u32 	%r753, %r2440;
	mov.b32 	%r2416, 0;
$L__BB0_290:
	mul.wide.u32 	%rd230, %r2416, 4;
	add.s64 	%rd231, %rd90, %rd230;
	ld.u32 	%r1601, [%rd231];
	shl.b32 	%r1602, %r2416, 2;
	add.s32 	%r1603, %r753, %r1602;
	st.shared.u32 	[%r1603], %r1601;
	add.s32 	%r755, %r2416, 1;
	setp.lt.u32 	%p181, %r2416, 64;
	mov.u32 	%r2416, %r755;
	@%p181 bra 	$L__BB0_290;
	mov.b32 	%r2417, 0;
$L__BB0_292:
	mul.wide.u32 	%rd232, %r2417, 4;
	add.s64 	%rd233, %rd90, %rd232;
	ld.u32 	%r1605, [%rd233+260];
	shl.b32 	%r1606, %r2417, 2;
	add.s32 	%r1607, %r753, %r1606;
	st.shared.u32 	[%r1607+260], %r1605;
	add.s32 	%r757, %r2417, 1;
	setp.lt.u32 	%p182, %r2417, 64;
	mov.u32 	%r2417, %r757;
	@%p182 bra 	$L__BB0_292;
	mov.b32 	%r2418, 0;
$L__BB0_294:
	mul.wide.u32 	%rd234, %r2418, 4;
	add.s64 	%rd235, %rd90, %rd234;
	ld.u32 	%r1609, [%rd235+520];
	shl.b32 	%r1610, %r2418, 2;
	add.s32 	%r1611, %r753, %r1610;
	st.shared.u32 	[%r1611+520], %r1609;
	add.s32 	%r759, %r2418, 1;
	setp.lt.u32 	%p183, %r2418, 64;
	mov.u32 	%r2418, %r759;
	@%p183 bra 	$L__BB0_294;
	mov.b32 	%r2419, 0;
$L__BB0_296:
	mul.wide.u32 	%rd236, %r2419, 4;
	add.s64 	%rd237, %rd90, %rd236;
	ld.u32 	%r1613, [%rd237+780];
	shl.b32 	%r1614, %r2419, 2;
	add.s32 	%r1615, %r753, %r1614;
	st.shared.u32 	[%r1615+780], %r1613;
	add.s32 	%r761, %r2419, 1;
	setp.lt.u32 	%p184, %r2419, 64;
	mov.u32 	%r2419, %r761;
	@%p184 bra 	$L__BB0_296;
	mov.b32 	%r2420, 0;
$L__BB0_298:
	mul.wide.u32 	%rd238, %r2420, 4;
	add.s64 	%rd239, %rd90, %rd238;
	ld.u32 	%r1617, [%rd239+1040];
	shl.b32 	%r1618, %r2420, 2;
	add.s32 	%r1619, %r753, %r1618;
	st.shared.u32 	[%r1619+1040], %r1617;
	add.s32 	%r763, %r2420, 1;
	setp.lt.u32 	%p185, %r2420, 64;
	mov.u32 	%r2420, %r763;
	@%p185 bra 	$L__BB0_298;
	mov.b32 	%r2421, 0;
$L__BB0_300:
	mul.wide.u32 	%rd240, %r2421, 4;
	add.s64 	%rd241, %rd90, %rd240;
	ld.u32 	%r1621, [%rd241+1300];
	shl.b32 	%r1622, %r2421, 2;
	add.s32 	%r1623, %r753, %r1622;
	st.shared.u32 	[%r1623+1300], %r1621;
	add.s32 	%r765, %r2421, 1;
	setp.lt.u32 	%p186, %r2421, 64;
	mov.u32 	%r2421, %r765;
	@%p186 bra 	$L__BB0_300;
	mov.b32 	%r2422, 0;
$L__BB0_302:
	mul.wide.u32 	%rd242, %r2422, 4;
	add.s64 	%rd243, %rd90, %rd242;
	ld.u32 	%r1625, [%rd243+1560];
	shl.b32 	%r1626, %r2422, 2;
	add.s32 	%r1627, %r753, %r1626;
	st.shared.u32 	[%r1627+1560], %r1625;
	add.s32 	%r767, %r2422, 1;
	setp.lt.u32 	%p187, %r2422, 64;
	mov.u32 	%r2422, %r767;
	@%p187 bra 	$L__BB0_302;
	mov.b32 	%r2423, 0;
$L__BB0_304:
	mul.wide.u32 	%rd244, %r2423, 4;
	add.s64 	%rd245, %rd90, %rd244;
	ld.u32 	%r1629, [%rd245+1820];
	shl.b32 	%r1630, %r2423, 2;
	add.s32 	%r1631, %r753, %r1630;
	st.shared.u32 	[%r1631+1820], %r1629;
	add.s32 	%r769, %r2423, 1;
	setp.lt.u32 	%p188, %r2423, 64;
	mov.u32 	%r2423, %r769;
	@%p188 bra 	$L__BB0_304;
	mov.b32 	%r2424, 0;
$L__BB0_306:
	mul.wide.u32 	%rd246, %r2424, 4;
	add.s64 	%rd247, %rd90, %rd246;
	ld.u32 	%r1633, [%rd247+2080];
	shl.b32 	%r1634, %r2424, 2;
	add.s32 	%r1635, %r753, %r1634;
	st.shared.u32 	[%r1635+2080], %r1633;
	add.s32 	%r771, %r2424, 1;
	setp.lt.u32 	%p189, %r2424, 64;
	mov.u32 	%r2424, %r771;
	@%p189 bra 	$L__BB0_306;
	mov.b32 	%r2425, 0;
$L__BB0_308:
	mul.wide.u32 	%rd248, %r2425, 4;
	add.s64 	%rd249, %rd90, %rd248;
	ld.u32 	%r1637, [%rd249+2340];
	shl.b32 	%r1638, %r2425, 2;
	add.s32 	%r1639, %r753, %r1638;
	st.shared.u32 	[%r1639+2340], %r1637;
	add.s32 	%r773, %r2425, 1;
	setp.lt.u32 	%p190, %r2425, 64;
	mov.u32 	%r2425, %r773;
	@%p190 bra 	$L__BB0_308;
	mov.b32 	%r2426, 0;
$L__BB0_310:
	mul.wide.u32 	%rd250, %r2426, 4;
	add.s64 	%rd251, %rd90, %rd250;
	ld.u32 	%r1641, [%rd251+2600];
	shl.b32 	%r1642, %r2426, 2;
	add.s32 	%r1643, %r753, %r1642;
	st.shared.u32 	[%r1643+2600], %r1641;
	add.s32 	%r775, %r2426, 1;
	setp.lt.u32 	%p191, %r2426, 64;
	mov.u32 	%r2426, %r775;
	@%p191 bra 	$L__BB0_310;
	mov.b32 	%r2427, 0;
$L__BB0_312:
	mul.wide.u32 	%rd252, %r2427, 4;
	add.s64 	%rd253, %rd90, %rd252;
	ld.u32 	%r1645, [%rd253+2860];
	shl.b32 	%r1646, %r2427, 2;
	add.s32 	%r1647, %r753, %r1646;
	st.shared.u32 	[%r1647+2860], %r1645;
	add.s32 	%r777, %r2427, 1;
	setp.lt.u32 	%p192, %r2427, 64;
	mov.u32 	%r2427, %r777;
	@%p192 bra 	$L__BB0_312;
	mov.b32 	%r2428, 0;
$L__BB0_314:
	mul.wide.u32 	%rd254, %r2428, 4;
	add.s64 	%rd255, %rd90, %rd254;
	ld.u32 	%r1649, [%rd255+3120];
	shl.b32 	%r1650, %r2428, 2;
	add.s32 	%r1651, %r753, %r1650;
	st.shared.u32 	[%r1651+3120], %r1649;
	add.s32 	%r779, %r2428, 1;
	setp.lt.u32 	%p193, %r2428, 64;
	mov.u32 	%r2428, %r779;
	@%p193 bra 	$L__BB0_314;
	mov.b32 	%r2429, 0;
$L__BB0_316:
	mul.wide.u32 	%rd256, %r2429, 4;
	add.s64 	%rd257, %rd90, %rd256;
	ld.u32 	%r1653, [%rd257+3380];
	shl.b32 	%r1654, %r2429, 2;
	add.s32 	%r1655, %r753, %r1654;
	st.shared.u32 	[%r1655+3380], %r1653;
	add.s32 	%r781, %r2429, 1;
	setp.lt.u32 	%p194, %r2429, 64;
	mov.u32 	%r2429, %r781;
	@%p194 bra 	$L__BB0_316;
	mov.b32 	%r2430, 0;
$L__BB0_318:
	mul.wide.u32 	%rd258, %r2430, 4;
	add.s64 	%rd259, %rd90, %rd258;
	ld.u32 	%r1657, [%rd259+3640];
	shl.b32 	%r1658, %r2430, 2;
	add.s32 	%r1659, %r753, %r1658;
	st.shared.u32 	[%r1659+3640], %r1657;
	add.s32 	%r783, %r2430, 1;
	setp.lt.u32 	%p195, %r2430, 64;
	mov.u32 	%r2430, %r783;
	@%p195 bra 	$L__BB0_318;
	mov.b32 	%r2431, 0;
$L__BB0_320:
	mul.wide.u32 	%rd260, %r2431, 4;
	add.s64 	%rd261, %rd90, %rd260;
	ld.u32 	%r1661, [%rd261+3900];
	shl.b32 	%r1662, %r2431, 2;
	add.s32 	%r1663, %r753, %r1662;
	st.shared.u32 	[%r1663+3900], %r1661;
	add.s32 	%r785, %r2431, 1;
	setp.lt.u32 	%p196, %r2431, 64;
	mov.u32 	%r2431, %r785;
	@%p196 bra 	$L__BB0_320;
	add.s64 	%rd343, %rd90, 4160;
	add.s32 	%r2440, %r753, 4160;
	add.s64 	%rd342, %rd342, 16;
	and.b64  	%rd262, %rd12, 2147483632;
	setp.ne.s64 	%p197, %rd342, %rd262;
	@%p197 bra 	$L__BB0_289;
	ld.param.u32 	%r2010, [_Z17persistentThreadsiiPfj_param_0];
	and.b32  	%r787, %r2010, 15;
	setp.eq.s32 	%p198, %r787, 0;
	@%p198 bra 	$L__BB0_361;
	add.s32 	%r1664, %r787, -1;
	setp.lt.u32 	%p199, %r1664, 7;
	@%p199 bra 	$L__BB0_341;
	mov.b32 	%r2432, 0;
$L__BB0_325:
	mul.wide.u32 	%rd263, %r2432, 4;
	add.s64 	%rd264, %rd90, %rd263;
	ld.u32 	%r1666, [%rd264+4160];
	shl.b32 	%r1667, %r2432, 2;
	add.s32 	%r1668, %r753, %r1667;
	st.shared.u32 	[%r1668+4160], %r1666;
	add.s32 	%r789, %r2432, 1;
	setp.lt.u32 	%p200, %r2432, 64;
	mov.u32 	%r2432, %r789;
	@%p200 bra 	$L__BB0_325;
	mov.b32 	%r2433, 0;
$L__BB0_327:
	mul.wide.u32 	%rd265, %r2433, 4;
	add.s64 	%rd266, %rd90, %rd265;
	ld.u32 	%r1670, [%rd266+4420];
	shl.b32 	%r1671, %r2433, 2;
	add.s32 	%r1672, %r753, %r1671;
	st.shared.u32 	[%r1672+4420], %r1670;
	add.s32 	%r791, %r2433, 1;
	setp.lt.u32 	%p201, %r2433, 64;
	mov.u32 	%r2433, %r791;
	@%p201 bra 	$L__BB0_327;
	mov.b32 	%r2434, 0;
$L__BB0_329:
	mul.wide.u32 	%rd267, %r2434, 4;
	add.s64 	%rd268, %rd90, %rd267;
	ld.u32 	%r1674, [%rd268+4680];
	shl.b32 	%r1675, %r2434, 2;
	add.s32 	%r1676, %r753, %r1675;
	st.shared.u32 	[%r1676+4680], %r1674;
	add.s32 	%r793, %r2434, 1;
	setp.lt.u32 	%p202, %r2434, 64;
	mov.u32 	%r2434, %r793;
	@%p202 bra 	$L__BB0_329;
	mov.b32 	%r2435, 0;
$L__BB0_331:
	mul.wide.u32 	%rd269, %r2435, 4;
	add.s64 	%rd270, %rd90, %rd269;
	ld.u32 	%r1678, [%rd270+4940];
	shl.b32 	%r1679, %r2435, 2;
	add.s32 	%r1680, %r753, %r1679;
	st.shared.u32 	[%r1680+4940], %r1678;
	add.s32 	%r795, %r2435, 1;
	setp.lt.u32 	%p203, %r2435, 64;
	mov.u32 	%r2435, %r795;
	@%p203 bra 	$L__BB0_331;
	mov.b32 	%r2436, 0;
$L__BB0_333:
	mul.wide.u32 	%rd271, %r2436, 4;
	add.s64 	%rd272, %rd90, %rd271;
	ld.u32 	%r1682, [%rd272+5200];
	shl.b32 	%r1683, %r2436, 2;
	add.s32 	%r1684, %r753, %r1683;
	st.shared.u32 	[%r1684+5200], %r1682;
	add.s32 	%r797, %r2436, 1;
	setp.lt.u32 	%p204, %r2436, 64;
	mov.u32 	%r2436, %r797;
	@%p204 bra 	$L__BB0_333;
	mov.b32 	%r2437, 0;
$L__BB0_335:
	mul.wide.u32 	%rd273, %r2437, 4;
	add.s64 	%rd274, %rd90, %rd273;
	ld.u32 	%r1686, [%rd274+5460];
	shl.b32 	%r1687, %r2437, 2;
	add.s32 	%r1688, %r753, %r1687;
	st.shared.u32 	[%r1688+5460], %r1686;
	add.s32 	%r799, %r2437, 1;
	setp.lt.u32 	%p205, %r2437, 64;
	mov.u32 	%r2437, %r799;
	@%p205 bra 	$L__BB0_335;
	mov.b32 	%r2438, 0;
$L__BB0_337:
	mul.wide.u32 	%rd275, %r2438, 4;
	add.s64 	%rd276, %rd90, %rd275;
	ld.u32 	%r1690, [%rd276+5720];
	shl.b32 	%r1691, %r2438, 2;
	add.s32 	%r1692, %r753, %r1691;
	st.shared.u32 	[%r1692+5720], %r1690;
	add.s32 	%r801, %r2438, 1;
	setp.lt.u32 	%p206, %r2438, 64;
	mov.u32 	%r2438, %r801;
	@%p206 bra 	$L__BB0_337;
	mov.b32 	%r2439, 0;
$L__BB0_339:
	mul.wide.u32 	%rd277, %r2439, 4;
	add.s64 	%rd278, %rd90, %rd277;
	ld.u32 	%r1694, [%rd278+5980];
	shl.b32 	%r1695, %r2439, 2;
	add.s32 	%r1696, %r753, %r1695;
	st.shared.u32 	[%r1696+5980], %r1694;
	add.s32 	%r803, %r2439, 1;
	setp.lt.u32 	%p207, %r2439, 64;
	mov.u32 	%r2439, %r803;
	@%p207 bra 	$L__BB0_339;
	add.s64 	%rd343, %rd90, 6240;
	add.s32 	%r2440, %r753, 6240;
$L__BB0_341:
	ld.param.u32 	%r2011, [_Z17persistentThreadsiiPfj_param_0];
	and.b32  	%r806, %r2011, 7;
	setp.eq.s32 	%p208, %r806, 0;
	@%p208 bra 	$L__BB0_361;
	add.s32 	%r1697, %r806, -1;
	setp.lt.u32 	%p209, %r1697, 3;
	@%p209 bra 	$L__BB0_352;
	mov.b32 	%r2441, 0;
$L__BB0_344:
	mul.wide.u32 	%rd279, %r2441, 4;
	add.s64 	%rd280, %rd343, %rd279;
	ld.u32 	%r1699, [%rd280];
	shl.b32 	%r1700, %r2441, 2;
	add.s32 	%r1701, %r2440, %r1700;
	st.shared.u32 	[%r1701], %r1699;
	add.s32 	%r808, %r2441, 1;
	setp.lt.u32 	%p210, %r2441, 64;
	mov.u32 	%r2441, %r808;
	@%p210 bra 	$L__BB0_344;
	mov.b32 	%r2442, 0;
$L__BB0_346:
	mul.wide.u32 	%rd281, %r2442, 4;
	add.s64 	%rd282, %rd343, %rd281;
	ld.u32 	%r1703, [%rd282+260];
	shl.b32 	%r1704, %r2442, 2;
	add.s32 	%r1705, %r2440, %r1704;
	st.shared.u32 	[%r1705+260], %r1703;
	add.s32 	%r810, %r2442, 1;
	setp.lt.u32 	%p211, %r2442, 64;
	mov.u32 	%r2442, %r810;
	@%p211 bra 	$L__BB0_346;
	mov.b32 	%r2443, 0;
$L__BB0_348:
	mul.wide.u32 	%rd283, %r2443, 4;
	add.s64 	%rd284, %rd343, %rd283;
	ld.u32 	%r1707, [%rd284+520];
	shl.b32 	%r1708, %r2443, 2;
	add.s32 	%r1709, %r2440, %r1708;
	st.shared.u32 	[%r1709+520], %r1707;
	add.s32 	%r812, %r2443, 1;
	setp.lt.u32 	%p212, %r2443, 64;
	mov.u32 	%r2443, %r812;
	@%p212 bra 	$L__BB0_348;
	mov.b32 	%r2444, 0;
$L__BB0_350:
	mul.wide.u32 	%rd285, %r2444, 4;
	add.s64 	%rd286, %rd343, %rd285;
	ld.u32 	%r1711, [%rd286+780];
	shl.b32 	%r1712, %r2444, 2;
	add.s32 	%r1713, %r2440, %r1712;
	st.shared.u32 	[%r1713+780], %r1711;
	add.s32 	%r814, %r2444, 1;
	setp.lt.u32 	%p213, %r2444, 64;
	mov.u32 	%r2444, %r814;
	@%p213 bra 	$L__BB0_350;
	add.s64 	%rd343, %rd343, 1040;
	add.s32 	%r2440, %r2440, 1040;
$L__BB0_352:
	ld.param.u32 	%r2012, [_Z17persistentThreadsiiPfj_param_0];
	and.b32  	%r817, %r2012, 3;
	setp.eq.s32 	%p214, %r817, 0;
	@%p214 bra 	$L__BB0_361;
	mov.b32 	%r2446, 0;
$L__BB0_354:
	mul.wide.u32 	%rd287, %r2446, 4;
	add.s64 	%rd288, %rd343, %rd287;
	ld.u32 	%r1715, [%rd288];
	shl.b32 	%r1716, %r2446, 2;
	add.s32 	%r1717, %r2440, %r1716;
	st.shared.u32 	[%r1717], %r1715;
	add.s32 	%r819, %r2446, 1;
	setp.lt.u32 	%p215, %r2446, 64;
	mov.u32 	%r2446, %r819;
	@%p215 bra 	$L__BB0_354;
	setp.eq.s32 	%p216, %r817, 1;
	@%p216 bra 	$L__BB0_361;
	mov.b32 	%r2447, 0;
$L__BB0_357:
	mul.wide.u32 	%rd289, %r2447, 4;
	add.s64 	%rd290, %rd343, %rd289;
	ld.u32 	%r1719, [%rd290+260];
	shl.b32 	%r1720, %r2447, 2;
	add.s32 	%r1721, %r2440, %r1720;
	st.shared.u32 	[%r1721+260], %r1719;
	add.s32 	%r821, %r2447, 1;
	setp.lt.u32 	%p217, %r2447, 64;
	mov.u32 	%r2447, %r821;
	@%p217 bra 	$L__BB0_357;
	setp.eq.s32 	%p218, %r817, 2;
	@%p218 bra 	$L__BB0_361;
	mov.b32 	%r2448, 0;
$L__BB0_360:
	mul.wide.u32 	%rd291, %r2448, 4;
	add.s64 	%rd292, %rd343, %rd291;
	ld.u32 	%r1723, [%rd292+520];
	shl.b32 	%r1724, %r2448, 2;
	add.s32 	%r1725, %r2440, %r1724;
	st.shared.u32 	[%r1725+520], %r1723;
	add.s32 	%r823, %r2448, 1;
	setp.lt.u32 	%p219, %r2448, 64;
	mov.u32 	%r2448, %r823;
	@%p219 bra 	$L__BB0_360;
$L__BB0_361:
	ld.param.u32 	%r2013, [_Z17persistentThreadsiiPfj_param_0];
	setp.eq.s32 	%p220, %r2013, 0;
	@%p220 bra 	$L__BB0_363;
	{ // callseq 3, 0
	.param .b64 param0;
	st.param.b64 	[param0], %rd308;
	call.uni 
	free, 
	(
	param0
	);
	} // callseq 3
$L__BB0_363:
	ld.param.u64 	%rd306, [_Z17persistentThreadsiiPfj_param_2];
	ld.shared.f32 	%f70, [population];
	cvta.to.global.u64 	%rd293, %rd306;
	mul.wide.u32 	%rd294, %r2329, 4;
	add.s64 	%rd295, %rd293, %rd294;
	st.global.f32 	[%rd295], %f70;
$L__BB0_364:
	ld.param.u32 	%r2014, [_Z17persistentThreadsiiPfj_param_0];
	setp.ge.s32 	%p221, %r576, %r2014;
	bar.sync 	0;
	@%p221 bra 	$L__BB0_394;
	ld.shared.f32 	%f83, [_ZZ17persistentThreadsiiPfjE12totalFitness];
	mov.u32 	%r2449, %r576;
$L__BB0_366:
	ld.param.u32 	%r2015, [_Z17persistentThreadsiiPfj_param_0];
	setp.lt.s32 	%p222, %r2015, 1;
	@%p222 bra 	$L__BB0_376;
	ld.local.v2.u32 	{%r825, %r1742}, [%rd2];
	shr.u32 	%r1743, %r1742, 2;
	xor.b32  	%r1744, %r1743, %r1742;
	ld.local.v2.u32 	{%r826, %r2458}, [%rd2+8];
	ld.local.v2.u32 	{%r2457, %r2456}, [%rd2+16];
	st.local.v2.u32 	[%rd2+8], {%r2458, %r2457};
	shl.b32 	%r1745, %r2456, 4;
	shl.b32 	%r1746, %r1744, 1;
	xor.b32  	%r1747, %r1746, %r1745;
	xor.b32  	%r1748, %r1747, %r1744;
	xor.b32  	%r2455, %r1748, %r2456;
	st.local.v2.u32 	[%rd2+16], {%r2456, %r2455};
	add.s32 	%r1749, %r825, 362437;
	st.local.v2.u32 	[%rd2], {%r1749, %r826};
	add.s32 	%r1750, %r2455, %r1749;
	cvt.rn.f32.u32 	%f72, %r1750;
	fma.rn.f32 	%f73, %f72, 0f2F800000, 0f2F000000;
	mul.f32 	%f7, %f83, %f73;
	mov.f32 	%f82, 0f00000000;
	mov.b32 	%r2450, 0;
$L__BB0_368:
	mov.u32 	%r1751, population;
	mad.lo.s32 	%r836, %r2450, 260, %r1751;
	ld.shared.f32 	%f9, [%r836];
	add.f32 	%f82, %f82, %f9;
	setp.geu.f32 	%p223, %f7, %f82;
	@%p223 bra 	$L__BB0_370;
	ld.shared.u32 	%r1753, [%r836+256];
	ld.shared.u32 	%r1754, [%r836+252];
	ld.shared.u32 	%r1755, [%r836+248];
	ld.shared.u32 	%r1756, [%r836+244];
	ld.shared.u32 	%r1757, [%r836+240];
	ld.shared.u32 	%r1758, [%r836+236];
	ld.shared.u32 	%r1759, [%r836+232];
	ld.shared.u32 	%r1760, [%r836+228];
	ld.shared.u32 	%r1761, [%r836+224];
	ld.shared.u32 	%r1762, [%r836+220];
	ld.shared.u32 	%r1763, [%r836+216];
	ld.shared.u32 	%r1764, [%r836+212];
	ld.shared.u32 	%r1765, [%r836+208];
	ld.shared.u32 	%r1766, [%r836+204];
	ld.shared.u32 	%r1767, [%r836+200];
	ld.shared.u32 	%r1768, [%r836+196];
	ld.shared.u32 	%r1769, [%r836+192];
	ld.shared.u32 	%r1770, [%r836+188];
	ld.shared.u32 	%r1771, [%r836+184];
	ld.shared.u32 	%r1772, [%r836+180];
	ld.shared.u32 	%r1773, [%r836+176];
	ld.shared.u32 	%r1774, [%r836+172];
	ld.shared.u32 	%r1775, [%r836+168];
	ld.shared.u32 	%r1776, [%r836+164];
	ld.shared.u32 	%r1777, [%r836+160];
	ld.shared.u32 	%r1778, [%r836+156];
	ld.shared.u32 	%r1779, [%r836+152];
	ld.shared.u32 	%r1780, [%r836+148];
	ld.shared.u32 	%r1781, [%r836+144];
	ld.shared.u32 	%r1782, [%r836+140];
	ld.shared.u32 	%r1783, [%r836+136];
	ld.shared.u32 	%r1784, [%r836+132];
	ld.shared.u32 	%r1785, [%r836+128];
	ld.shared.u32 	%r1786, [%r836+124];
	ld.shared.u32 	%r1787, [%r836+120];
	ld.shared.u32 	%r1788, [%r836+116];
	ld.shared.u32 	%r1789, [%r836+112];
	ld.shared.u32 	%r1790, [%r836+108];
	ld.shared.u32 	%r1791, [%r836+104];
	ld.shared.u32 	%r1792, [%r836+100];
	ld.shared.u32 	%r1793, [%r836+96];
	ld.shared.u32 	%r1794, [%r836+92];
	ld.shared.u32 	%r1795, [%r836+88];
	ld.shared.u32 	%r1796, [%r836+84];
	ld.shared.u32 	%r1797, [%r836+80];
	ld.shared.u32 	%r1798, [%r836+76];
	ld.shared.u32 	%r1799, [%r836+72];
	ld.shared.u32 	%r1800, [%r836+68];
	ld.shared.u32 	%r1801, [%r836+64];
	ld.shared.u32 	%r1802, [%r836+60];
	ld.shared.u32 	%r1803, [%r836+56];
	ld.shared.u32 	%r1804, [%r836+52];
	ld.shared.u32 	%r1805, [%r836+48];
	ld.shared.u32 	%r1806, [%r836+44];
	ld.shared.u32 	%r1807, [%r836+40];
	ld.shared.u32 	%r1808, [%r836+36];
	ld.shared.u32 	%r1809, [%r836+32];
	ld.shared.u32 	%r1810, [%r836+28];
	ld.shared.u32 	%r1811, [%r836+24];
	ld.shared.u32 	%r1812, [%r836+20];
	ld.shared.u32 	%r1813, [%r836+16];
	ld.shared.u32 	%r1814, [%r836+12];
	ld.shared.u32 	%r1815, [%r836+8];
	ld.shared.u32 	%r1816, [%r836+4];
	st.local.f32 	[%rd3], %f9;
	st.local.u32 	[%rd3+4], %r1816;
	st.local.v2.b32 	[%rd3+8], {%r1815, %r1814};
	st.local.v2.b32 	[%rd3+16], {%r1813, %r1812};
	st.local.v2.b32 	[%rd3+24], {%r1811, %r1810};
	st.local.v2.b32 	[%rd3+32], {%r1809, %r1808};
	st.local.v2.b32 	[%rd3+40], {%r1807, %r1806};
	st.local.v2.b32 	[%rd3+48], {%r1805, %r1804};
	st.local.v2.b32 	[%rd3+56], {%r1803, %r1802};
	st.local.v2.b32 	[%rd3+64], {%r1801, %r1800};
	st.local.v2.b32 	[%rd3+72], {%r1799, %r1798};
	st.local.v2.b32 	[%rd3+80], {%r1797, %r1796};
	st.local.v2.b32 	[%rd3+88], {%r1795, %r1794};
	st.local.v2.b32 	[%rd3+96], {%r1793, %r1792};
	st.local.v2.b32 	[%rd3+104], {%r1791, %r1790};
	st.local.v2.b32 	[%rd3+112], {%r1789, %r1788};
	st.local.v2.b32 	[%rd3+120], {%r1787, %r1786};
	st.local.v2.b32 	[%rd3+128], {%r1785, %r1784};
	st.local.v2.b32 	[%rd3+136], {%r1783, %r1782};
	st.local.v2.b32 	[%rd3+144], {%r1781, %r1780};
	st.local.v2.b32 	[%rd3+152], {%r1779, %r1778};
	st.local.v2.b32 	[%rd3+160], {%r1777, %r1776};
	st.local.v2.b32 	[%rd3+168], {%r1775, %r1774};
	st.local.v2.b32 	[%rd3+176], {%r1773, %r1772};
	st.local.v2.b32 	[%rd3+184], {%r1771, %r1770};
	st.local.v2.b32 	[%rd3+192], {%r1769, %r1768};
	st.local.v2.b32 	[%rd3+200], {%r1767, %r1766};
	st.local.v2.b32 	[%rd3+208], {%r1765, %r1764};
	st.local.v2.b32 	[%rd3+216], {%r1763, %r1762};
	st.local.v2.b32 	[%rd3+224], {%r1761, %r1760};
	st.local.v2.b32 	[%rd3+232], {%r1759, %r1758};
	st.local.v2.b32 	[%rd3+240], {%r1757, %r1756};
	st.local.v2.b32 	[%rd3+248], {%r1755, %r1754};
	st.local.u32 	[%rd3+256], %r1753;
	sub.f32 	%f83, %f83, %f9;
	mov.u32 	%r2451, %r2450;
	bra.uni 	$L__BB0_371;
$L__BB0_370:
	ld.param.u32 	%r2016, [_Z17persistentThreadsiiPfj_param_0];
	add.s32 	%r2450, %r2450, 1;
	setp.ne.s32 	%p224, %r2450, %r2016;
	mov.b32 	%r2451, -1;
	@%p224 bra 	$L__BB0_368;
$L__BB0_371:
	shr.u32 	%r1818, %r826, 2;
	xor.b32  	%r1819, %r1818, %r826;
	st.local.v2.u32 	[%rd2+8], {%r2457, %r2456};
	shl.b32 	%r1820, %r2455, 4;
	shl.b32 	%r1821, %r1819, 1;
	xor.b32  	%r1822, %r1821, %r1820;
	xor.b32  	%r1823, %r1822, %r1819;
	xor.b32  	%r2454, %r1823, %r2455;
	st.local.v2.u32 	[%rd2+16], {%r2455, %r2454};
	add.s32 	%r2453, %r825, 724874;
	st.local.v2.u32 	[%rd2], {%r2453, %r2458};
	add.s32 	%r1824, %r2454, %r2453;
	cvt.rn.f32.u32 	%f75, %r1824;
	fma.rn.f32 	%f76, %f75, 0f2F800000, 0f2F000000;
	mul.f32 	%f13, %f83, %f76;
	mov.f32 	%f85, 0f00000000;
	mov.b32 	%r2452, 0;
$L__BB0_372:
	setp.eq.s32 	%p225, %r2452, %r2451;
	@%p225 bra 	$L__BB0_375;
	mad.lo.s32 	%r842, %r2452, 260, %r1751;
	ld.shared.f32 	%f15, [%r842];
	add.f32 	%f85, %f85, %f15;
	setp.geu.f32 	%p226, %f13, %f85;
	@%p226 bra 	$L__BB0_375;
	ld.shared.u32 	%r1826, [%r842+256];
	ld.shared.u32 	%r1827, [%r842+252];
	ld.shared.u32 	%r1828, [%r842+248];
	ld.shared.u32 	%r1829, [%r842+244];
	ld.shared.u32 	%r1830, [%r842+240];
	ld.shared.u32 	%r1831, [%r842+236];
	ld.shared.u32 	%r1832, [%r842+232];
	ld.shared.u32 	%r1833, [%r842+228];
	ld.shared.u32 	%r1834, [%r842+224];
	ld.shared.u32 	%r1835, [%r842+220];
	ld.shared.u32 	%r1836, [%r842+216];
	ld.shared.u32 	%r1837, [%r842+212];
	ld.shared.u32 	%r1838, [%r842+208];
	ld.shared.u32 	%r1839, [%r842+204];
	ld.shared.u32 	%r1840, [%r842+200];
	ld.shared.u32 	%r1841, [%r842+196];
	ld.shared.u32 	%r1842, [%r842+192];
	ld.shared.u32 	%r1843, [%r842+188];
	ld.shared.u32 	%r1844, [%r842+184];
	ld.shared.u32 	%r1845, [%r842+180];
	ld.shared.u32 	%r1846, [%r842+176];
	ld.shared.u32 	%r1847, [%r842+172];
	ld.shared.u32 	%r1848, [%r842+168];
	ld.shared.u32 	%r1849, [%r842+164];
	ld.shared.u32 	%r1850, [%r842+160];
	ld.shared.u32 	%r1851, [%r842+156];
	ld.shared.u32 	%r1852, [%r842+152];
	ld.shared.u32 	%r1853, [%r842+148];
	ld.shared.u32 	%r1854, [%r842+144];
	ld.shared.u32 	%r1855, [%r842+140];
	ld.shared.u32 	%r1856, [%r842+136];
	ld.shared.u32 	%r1857, [%r842+132];
	ld.shared.u32 	%r1858, [%r842+128];
	ld.shared.u32 	%r1859, [%r842+124];
	ld.shared.u32 	%r1860, [%r842+120];
	ld.shared.u32 	%r1861, [%r842+116];
	ld.shared.u32 	%r1862, [%r842+112];
	ld.shared.u32 	%r1863, [%r842+108];
	ld.shared.u32 	%r1864, [%r842+104];
	ld.shared.u32 	%r1865, [%r842+100];
	ld.shared.u32 	%r1866, [%r842+96];
	ld.shared.u32 	%r1867, [%r842+92];
	ld.shared.u32 	%r1868, [%r842+88];
	ld.shared.u32 	%r1869, [%r842+84];
	ld.shared.u32 	%r1870, [%r842+80];
	ld.shared.u32 	%r1871, [%r842+76];
	ld.shared.u32 	%r1872, [%r842+72];
	ld.shared.u32 	%r1873, [%r842+68];
	ld.shared.u32 	%r1874, [%r842+64];
	ld.shared.u32 	%r1875, [%r842+60];
	ld.shared.u32 	%r1876, [%r842+56];
	ld.shared.u32 	%r1877, [%r842+52];
	ld.shared.u32 	%r1878, [%r842+48];
	ld.shared.u32 	%r1879, [%r842+44];
	ld.shared.u32 	%r1880, [%r842+40];
	ld.shared.u32 	%r1881, [%r842+36];
	ld.shared.u32 	%r1882, [%r842+32];
	ld.shared.u32 	%r1883, [%r842+28];
	ld.shared.u32 	%r1884, [%r842+24];
	ld.shared.u32 	%r1885, [%r842+20];
	ld.shared.u32 	%r1886, [%r842+16];
	ld.shared.u32 	%r1887, [%r842+12];
	ld.shared.u32 	%r1888, [%r842+8];
	ld.shared.u32 	%r1889, [%r842+4];
	st.local.f32 	[%rd3+260], %f15;
	st.local.v2.b32 	[%rd3+264], {%r1889, %r1888};
	st.local.v2.b32 	[%rd3+272], {%r1887, %r1886};
	st.local.v2.b32 	[%rd3+280], {%r1885, %r1884};
	st.local.v2.b32 	[%rd3+288], {%r1883, %r1882};
	st.local.v2.b32 	[%rd3+296], {%r1881, %r1880};
	st.local.v2.b32 	[%rd3+304], {%r1879, %r1878};
	st.local.v2.b32 	[%rd3+312], {%r1877, %r1876};
	st.local.v2.b32 	[%rd3+320], {%r1875, %r1874};
	st.local.v2.b32 	[%rd3+328], {%r1873, %r1872};
	st.local.v2.b32 	[%rd3+336], {%r1871, %r1870};
	st.local.v2.b32 	[%rd3+344], {%r1869, %r1868};
	st.local.v2.b32 	[%rd3+352], {%r1867, %r1866};
	st.local.v2.b32 	[%rd3+360], {%r1865, %r1864};
	st.local.v2.b32 	[%rd3+368], {%r1863, %r1862};
	st.local.v2.b32 	[%rd3+376], {%r1861, %r1860};
	st.local.v2.b32 	[%rd3+384], {%r1859, %r1858};
	st.local.v2.b32 	[%rd3+392], {%r1857, %r1856};
	st.local.v2.b32 	[%rd3+400], {%r1855, %r1854};
	st.local.v2.b32 	[%rd3+408], {%r1853, %r1852};
	st.local.v2.b32 	[%rd3+416], {%r1851, %r1850};
	st.local.v2.b32 	[%rd3+424], {%r1849, %r1848};
	st.local.v2.b32 	[%rd3+432], {%r1847, %r1846};
	st.local.v2.b32 	[%rd3+440], {%r1845, %r1844};
	st.local.v2.b32 	[%rd3+448], {%r1843, %r1842};
	st.local.v2.b32 	[%rd3+456], {%r1841, %r1840};
	st.local.v2.b32 	[%rd3+464], {%r1839, %r1838};
	st.local.v2.b32 	[%rd3+472], {%r1837, %r1836};
	st.local.v2.b32 	[%rd3+480], {%r1835, %r1834};
	st.local.v2.b32 	[%rd3+488], {%r1833, %r1832};
	st.local.v2.b32 	[%rd3+496], {%r1831, %r1830};
	st.local.v2.b32 	[%rd3+504], {%r1829, %r1828};
	st.local.v2.b32 	[%rd3+512], {%r1827, %r1826};
	sub.f32 	%f83, %f83, %f15;
	bra.uni 	$L__BB0_377;
$L__BB0_375:
	ld.param.u32 	%r2017, [_Z17persistentThreadsiiPfj_param_0];
	add.s32 	%r2452, %r2452, 1;
	setp.eq.s32 	%p227, %r2452, %r2017;
	@%p227 bra 	$L__BB0_377;
	bra.uni 	$L__BB0_372;
$L__BB0_376:
	ld.local.v2.u32 	{%r1726, %r1727}, [%rd2];
	shr.u32 	%r1728, %r1727, 2;
	xor.b32  	%r1729, %r1728, %r1727;
	ld.local.v2.u32 	{%r1730, %r2458}, [%rd2+8];
	ld.local.v2.u32 	{%r2457, %r2456}, [%rd2+16];
	shl.b32 	%r1731, %r2456, 4;
	shl.b32 	%r1732, %r1729, 1;
	xor.b32  	%r1733, %r1732, %r1731;
	xor.b32  	%r1734, %r1733, %r1729;
	xor.b32  	%r2455, %r1734, %r2456;
	shr.u32 	%r1735, %r1730, 2;
	xor.b32  	%r1736, %r1735, %r1730;
	st.local.v2.u32 	[%rd2+8], {%r2457, %r2456};
	shl.b32 	%r1737, %r2455, 4;
	shl.b32 	%r1738, %r1736, 1;
	xor.b32  	%r1739, %r1738, %r1737;
	xor.b32  	%r1740, %r1739, %r1736;
	xor.b32  	%r2454, %r1740, %r2455;
	st.local.v2.u32 	[%rd2+16], {%r2455, %r2454};
	add.s32 	%r2453, %r1726, 724874;
	st.local.v2.u32 	[%rd2], {%r2453, %r2458};
$L__BB0_377:
	shr.u32 	%r1890, %r2458, 2;
	xor.b32  	%r1891, %r1890, %r2458;
	st.local.v2.u32 	[%rd2+8], {%r2456, %r2455};
	shl.b32 	%r1892, %r2454, 4;
	shl.b32 	%r1893, %r1891, 1;
	xor.b32  	%r1894, %r1893, %r1892;
	xor.b32  	%r1895, %r1894, %r1891;
	xor.b32  	%r856, %r1895, %r2454;
	st.local.v2.u32 	[%rd2+16], {%r2454, %r856};
	add.s32 	%r1896, %r2453, 362437;
	st.local.v2.u32 	[%rd2], {%r1896, %r2457};
	add.s32 	%r1897, %r856, %r1896;
	mul.hi.u32 	%r1898, %r1897, -16711935;
	shr.u32 	%r1899, %r1898, 8;
	mul.lo.s32 	%r1900, %r1899, 257;
	sub.s32 	%r857, %r1897, %r1900;
	mov.b32 	%r1901, 0;
	st.local.u32 	[%rd1], %r1901;
	and.b32  	%r858, %r857, 255;
	setp.eq.s32 	%p228, %r858, 0;
	@%p228 bra 	$L__BB0_385;
	and.b32  	%r859, %r857, 3;
	setp.lt.u32 	%p229, %r858, 4;
	mov.b32 	%r2459, 0;
	@%p229 bra 	$L__BB0_381;
	and.b32  	%r2459, %r857, 252;
	mov.b32 	%r2461, 0;
$L__BB0_380:
	add.s32 	%r868, %r2461, 4;
	cvt.u64.u32 	%rd296, %r2461;
	add.s64 	%rd297, %rd3, %rd296;
	ld.local.u32 	%r1904, [%rd297+4];
	add.s64 	%rd298, %rd1, %rd296;
	st.local.u32 	[%rd298+4], %r1904;
	setp.eq.s32 	%p230, %r868, %r2459;
	mov.u32 	%r2461, %r868;
	@%p230 bra 	$L__BB0_381;
	bra.uni 	$L__BB0_380;
$L__BB0_381:
	setp.eq.s32 	%p231, %r859, 0;
	@%p231 bra 	$L__BB0_385;
	cvt.u64.u32 	%rd299, %r2459;
	add.s64 	%rd98, %rd3, %rd299;
	ld.local.u8 	%rs281, [%rd98+4];
	add.s64 	%rd99, %rd1, %rd299;
	st.local.u8 	[%rd99+4], %rs281;
	setp.eq.s32 	%p232, %r859, 1;
	@%p232 bra 	$L__BB0_385;
	ld.local.u8 	%rs282, [%rd98+5];
	st.local.u8 	[%rd99+5], %rs282;
	setp.eq.s32 	%p233, %r859, 2;
	@%p233 bra 	$L__BB0_385;
	ld.local.u8 	%rs283, [%rd98+6];
	st.local.u8 	[%rd99+6], %rs283;
$L__BB0_385:
	neg.s32 	%r1905, %r857;
	and.b32  	%r862, %r1905, 3;
	setp.eq.s32 	%p234, %r862, 0;
	mov.u32 	%r2460, %r858;
	@%p234 bra 	$L__BB0_389;
	cvt.u64.u32 	%rd300, %r858;
	add.s64 	%rd100, %rd3, %rd300;
	ld.local.u8 	%rs284, [%rd100+264];
	add.s64 	%rd101, %rd1, %rd300;
	st.local.u8 	[%rd101+4], %rs284;
	add.s32 	%r2460, %r858, 1;
	setp.eq.s32 	%p235, %r862, 1;
	@%p235 bra 	$L__BB0_389;
	ld.local.u8 	%rs285, [%rd100+265];
	st.local.u8 	[%rd101+5], %rs285;
	add.s32 	%r2460, %r858, 2;
	setp.eq.s32 	%p236, %r862, 2;
	@%p236 bra 	$L__BB0_389;
	ld.local.u8 	%rs286, [%rd100+266];
	st.local.u8 	[%rd101+6], %rs286;
	add.s32 	%r2460, %r858, 3;
$L__BB0_389:
	xor.b32  	%r1906, %r858, 255;
	setp.lt.u32 	%p237, %r1906, 3;
	@%p237 bra 	$L__BB0_391;
$L__BB0_390:
	cvt.u64.u32 	%rd301, %r2460;
	add.s64 	%rd302, %rd3, %rd301;
	ld.local.u8 	%rs287, [%rd302+264];
	add.s32 	%r2460, %r2460, 4;
	add.s64 	%rd303, %rd1, %rd301;
	st.local.u8 	[%rd303+4], %rs287;
	ld.local.u8 	%rs288, [%rd302+265];
	st.local.u8 	[%rd303+5], %rs288;
	ld.local.u8 	%rs289, [%rd302+266];
	st.local.u8 	[%rd303+6], %rs289;
	ld.local.u8 	%rs290, [%rd302+267];
	st.local.u8 	[%rd303+7], %rs290;
	setp.ne.s32 	%p238, %r2460, 256;
	@%p238 bra 	$L__BB0_390;
$L__BB0_391:
	shr.u32 	%r1907, %r2457, 2;
	xor.b32  	%r1908, %r1907, %r2457;
	st.local.v2.u32 	[%rd2+8], {%r2455, %r2454};
	shl.b32 	%r1909, %r856, 4;
	shl.b32 	%r1910, %r1908, 1;
	xor.b32  	%r1911, %r1910, %r1909;
	xor.b32  	%r1912, %r1911, %r1908;
	xor.b32  	%r875, %r1912, %r856;
	st.local.v2.u32 	[%rd2+16], {%r856, %r875};
	add.s32 	%r1913, %r2453, 724874;
	st.local.v2.u32 	[%rd2], {%r1913, %r2456};
	add.s32 	%r1914, %r875, %r1913;
	cvt.rn.f32.u32 	%f77, %r1914;
	fma.rn.f32 	%f78, %f77, 0f2F800000, 0f2F000000;
	cvt.f64.f32 	%fd92, %f78;
	setp.geu.f64 	%p239, %fd92, 0d3FA999999999999A;
	@%p239 bra 	$L__BB0_393;
	shr.u32 	%r1915, %r2456, 2;
	xor.b32  	%r1916, %r1915, %r2456;
	shl.b32 	%r1917, %r875, 4;
	shl.b32 	%r1918, %r1916, 1;
	xor.b32  	%r1919, %r1918, %r1917;
	xor.b32  	%r1920, %r1919, %r1916;
	xor.b32  	%r1921, %r1920, %r875;
	add.s32 	%r1922, %r2453, %r1921;
	add.s32 	%r1923, %r1922, 79;
	and.b32  	%r1924, %r1923, 255;
	shr.u32 	%r1925, %r2455, 2;
	xor.b32  	%r1926, %r1925, %r2455;
	st.local.v2.u32 	[%rd2+8], {%r856, %r875};
	shl.b32 	%r1927, %r1921, 4;
	shl.b32 	%r1928, %r1926, 1;
	xor.b32  	%r1929, %r1928, %r1927;
	xor.b32  	%r1930, %r1929, %r1926;
	xor.b32  	%r1931, %r1930, %r1921;
	st.local.v2.u32 	[%rd2+16], {%r1921, %r1931};
	add.s32 	%r1932, %r2453, 1449748;
	st.local.v2.u32 	[%rd2], {%r1932, %r2454};
	add.s32 	%r1933, %r1931, %r1932;
	cvt.u16.u32 	%rs291, %r1933;
	xor.b16  	%rs292, %rs291, 128;
	cvt.u64.u32 	%rd304, %r1924;
	add.s64 	%rd305, %rd1, %rd304;
	st.local.u8 	[%rd305+4], %rs292;
$L__BB0_393:
	ld.param.u32 	%r2018, [_Z17persistentThreadsiiPfj_param_0];
	add.s32 	%r2449, %r2449, %r1;
	setp.lt.s32 	%p240, %r2449, %r2018;
	@%p240 bra 	$L__BB0_366;
$L__BB0_394:
	setp.ne.s32 	%p241, %r576, 0;
	bar.sync 	0;
	@%p241 bra 	$L__BB0_396;
	ld.shared.u32 	%r1934, [population+256];
	ld.shared.v4.b32 	{%r1935, %r1936, %r1937, %r1938}, [population+240];
	ld.shared.v4.b32 	{%r1939, %r1940, %r1941, %r1942}, [population+224];
	ld.shared.v4.b32 	{%r1943, %r1944, %r1945, %r1946}, [population+208];
	ld.shared.v4.b32 	{%r1947, %r1948, %r1949, %r1950}, [population+192];
	ld.shared.v4.b32 	{%r1951, %r1952, %r1953, %r1954}, [population+176];
	ld.shared.v4.b32 	{%r1955, %r1956, %r1957, %r1958}, [population+160];
	ld.shared.v4.b32 	{%r1959, %r1960, %r1961, %r1962}, [population+144];
	ld.shared.v4.b32 	{%r1963, %r1964, %r1965, %r1966}, [population+128];
	ld.shared.v4.b32 	{%r1967, %r1968, %r1969, %r1970}, [population+112];
	ld.shared.v4.b32 	{%r1971, %r1972, %r1973, %r1974}, [population+96];
	ld.shared.v4.b32 	{%r1975, %r1976, %r1977, %r1978}, [population+80];
	ld.shared.v4.b32 	{%r1979, %r1980, %r1981, %r1982}, [population+64];
	ld.shared.v4.b32 	{%r1983, %r1984, %r1985, %r1986}, [population+48];
	ld.shared.v4.b32 	{%r1987, %r1988, %r1989, %r1990}, [population+32];
	ld.shared.v4.b32 	{%r1991, %r1992, %r1993, %r1994}, [population+16];
	ld.shared.v2.b32 	{%r1995, %r1996}, [population+8];
	ld.shared.u32 	%r1997, [population+4];
	ld.shared.f32 	%f79, [population];
	st.local.f32 	[%rd1], %f79;
	st.local.u32 	[%rd1+4], %r1997;
	st.local.u32 	[%rd1+8], %r1995;
	st.local.u32 	[%rd1+12], %r1996;
	st.local.u32 	[%rd1+16], %r1991;
	st.local.u32 	[%rd1+20], %r1992;
	st.local.u32 	[%rd1+24], %r1993;
	st.local.u32 	[%rd1+28], %r1994;
	st.local.u32 	[%rd1+32], %r1987;
	st.local.u32 	[%rd1+36], %r1988;
	st.local.u32 	[%rd1+40], %r1989;
	st.local.u32 	[%rd1+44], %r1990;
	st.local.u32 	[%rd1+48], %r1983;
	st.local.u32 	[%rd1+52], %r1984;
	st.local.u32 	[%rd1+56], %r1985;
	st.local.u32 	[%rd1+60], %r1986;
	st.local.u32 	[%rd1+64], %r1979;
	st.local.u32 	[%rd1+68], %r1980;
	st.local.u32 	[%rd1+72], %r1981;
	st.local.u32 	[%rd1+76], %r1982;
	st.local.u32 	[%rd1+80], %r1975;
	st.local.u32 	[%rd1+84], %r1976;
	st.local.u32 	[%rd1+88], %r1977;
	st.local.u32 	[%rd1+92], %r1978;
	st.local.u32 	[%rd1+96], %r1971;
	st.local.u32 	[%rd1+100], %r1972;
	st.local.u32 	[%rd1+104], %r1973;
	st.local.u32 	[%rd1+108], %r1974;
	st.local.u32 	[%rd1+112], %r1967;
	st.local.u32 	[%rd1+116], %r1968;
	st.local.u32 	[%rd1+120], %r1969;
	st.local.u32 	[%rd1+124], %r1970;
	st.local.u32 	[%rd1+128], %r1963;
	st.local.u32 	[%rd1+132], %r1964;
	st.local.u32 	[%rd1+136], %r1965;
	st.local.u32 	[%rd1+140], %r1966;
	st.local.u32 	[%rd1+144], %r1959;
	st.local.u32 	[%rd1+148], %r1960;
	st.local.u32 	[%rd1+152], %r1961;
	st.local.u32 	[%rd1+156], %r1962;
	st.local.u32 	[%rd1+160], %r1955;
	st.local.u32 	[%rd1+164], %r1956;
	st.local.u32 	[%rd1+168], %r1957;
	st.local.u32 	[%rd1+172], %r1958;
	st.local.u32 	[%rd1+176], %r1951;
	st.local.u32 	[%rd1+180], %r1952;
	st.local.u32 	[%rd1+184], %r1953;
	st.local.u32 	[%rd1+188], %r1954;
	st.local.u32 	[%rd1+192], %r1947;
	st.local.u32 	[%rd1+196], %r1948;
	st.local.u32 	[%rd1+200], %r1949;
	st.local.u32 	[%rd1+204], %r1950;
	st.local.u32 	[%rd1+208], %r1943;
	st.local.u32 	[%rd1+212], %r1944;
	st.local.u32 	[%rd1+216], %r1945;
	st.local.u32 	[%rd1+220], %r1946;
	st.local.u32 	[%rd1+224], %r1939;
	st.local.u32 	[%rd1+228], %r1940;
	st.local.u32 	[%rd1+232], %r1941;
	st.local.u32 	[%rd1+236], %r1942;
	st.local.u32 	[%rd1+240], %r1935;
	st.local.u32 	[%rd1+244], %r1936;
	st.local.u32 	[%rd1+248], %r1937;
	st.local.u32 	[%rd1+252], %r1938;
	st.local.u32 	[%rd1+256], %r1934;
$L__BB0_396:
	ld.param.u32 	%r2019, [_Z17persistentThreadsiiPfj_param_0];
	setp.ge.s32 	%p242, %r576, %r2019;
	@%p242 bra 	$L__BB0_399;
	ld.local.f32 	%f20, [%rd1];
	ld.local.u32 	%r877, [%rd1+4];
	ld.local.u32 	%r878, [%rd1+8];
	ld.local.u32 	%r879, [%rd1+12];
	ld.local.u32 	%r880, [%rd1+16];
	ld.local.u32 	%r881, [%rd1+20];
	ld.local.u32 	%r882, [%rd1+24];
	ld.local.u32 	%r883, [%rd1+28];
	ld.local.u32 	%r884, [%rd1+32];
	ld.local.u32 	%r885, [%rd1+36];
	ld.local.u32 	%r886, [%rd1+40];
	ld.local.u32 	%r887, [%rd1+44];
	ld.local.u32 	%r888, [%rd1+48];
	ld.local.u32 	%r889, [%rd1+52];
	ld.local.u32 	%r890, [%rd1+56];
	ld.local.u32 	%r891, [%rd1+60];
	ld.local.u32 	%r892, [%rd1+64];
	ld.local.u32 	%r893, [%rd1+68];
	ld.local.u32 	%r894, [%rd1+72];
	ld.local.u32 	%r895, [%rd1+76];
	ld.local.u32 	%r896, [%rd1+80];
	ld.local.u32 	%r897, [%rd1+84];
	ld.local.u32 	%r898, [%rd1+88];
	ld.local.u32 	%r899, [%rd1+92];
	ld.local.u32 	%r900, [%rd1+96];
	ld.local.u32 	%r901, [%rd1+100];
	ld.local.u32 	%r902, [%rd1+104];
	ld.local.u32 	%r903, [%rd1+108];
	ld.local.u32 	%r904, [%rd1+112];
	ld.local.u32 	%r905, [%rd1+116];
	ld.local.u32 	%r906, [%rd1+120];
	ld.local.u32 	%r907, [%rd1+124];
	ld.local.u32 	%r908, [%rd1+128];
	ld.local.u32 	%r909, [%rd1+132];
	ld.local.u32 	%r910, [%rd1+136];
	ld.local.u32 	%r911, [%rd1+140];
	ld.local.u32 	%r912, [%rd1+144];
	ld.local.u32 	%r913, [%rd1+148];
	ld.local.u32 	%r914, [%rd1+152];
	ld.local.u32 	%r915, [%rd1+156];
	ld.local.u32 	%r916, [%rd1+160];
	ld.local.u32 	%r917, [%rd1+164];
	ld.local.u32 	%r918, [%rd1+168];
	ld.local.u32 	%r919, [%rd1+172];
	ld.local.u32 	%r920, [%rd1+176];
	ld.local.u32 	%r921, [%rd1+180];
	ld.local.u32 	%r922, [%rd1+184];
	ld.local.u32 	%r923, [%rd1+188];
	ld.local.u32 	%r924, [%rd1+192];
	ld.local.u32 	%r925, [%rd1+196];
	ld.local.u32 	%r926, [%rd1+200];
	ld.local.u32 	%r927, [%rd1+204];
	ld.local.u32 	%r928, [%rd1+208];
	ld.local.u32 	%r929, [%rd1+212];
	ld.local.u32 	%r930, [%rd1+216];
	ld.local.u32 	%r931, [%rd1+220];
	ld.local.u32 	%r932, [%rd1+224];
	ld.local.u32 	%r933, [%rd1+228];
	ld.local.u32 	%r934, [%rd1+232];
	ld.local.u32 	%r935, [%rd1+236];
	ld.local.u32 	%r936, [%rd1+240];
	ld.local.u32 	%r937, [%rd1+244];
	ld.local.u32 	%r938, [%rd1+248];
	ld.local.u32 	%r939, [%rd1+252];
	ld.local.u32 	%r940, [%rd1+256];
	mov.u32 	%r2463, %r576;
$L__BB0_398:
	ld.param.u32 	%r2020, [_Z17persistentThreadsiiPfj_param_0];
	mov.u32 	%r1998, population;
	mad.lo.s32 	%r1999, %r2463, 260, %r1998;
	st.shared.f32 	[%r1999], %f20;
	st.shared.u32 	[%r1999+4], %r877;
	st.shared.u32 	[%r1999+8], %r878;
	st.shared.u32 	[%r1999+12], %r879;
	st.shared.u32 	[%r1999+16], %r880;
	st.shared.u32 	[%r1999+20], %r881;
	st.shared.u32 	[%r1999+24], %r882;
	st.shared.u32 	[%r1999+28], %r883;
	st.shared.u32 	[%r1999+32], %r884;
	st.shared.u32 	[%r1999+36], %r885;
	st.shared.u32 	[%r1999+40], %r886;
	st.shared.u32 	[%r1999+44], %r887;
	st.shared.u32 	[%r1999+48], %r888;
	st.shared.u32 	[%r1999+52], %r889;
	st.shared.u32 	[%r1999+56], %r890;
	st.shared.u32 	[%r1999+60], %r891;
	st.shared.u32 	[%r1999+64], %r892;
	st.shared.u32 	[%r1999+68], %r893;
	st.shared.u32 	[%r1999+72], %r894;
	st.shared.u32 	[%r1999+76], %r895;
	st.shared.u32 	[%r1999+80], %r896;
	st.shared.u32 	[%r1999+84], %r897;
	st.shared.u32 	[%r1999+88], %r898;
	st.shared.u32 	[%r1999+92], %r899;
	st.shared.u32 	[%r1999+96], %r900;
	st.shared.u32 	[%r1999+100], %r901;
	st.shared.u32 	[%r1999+104], %r902;
	st.shared.u32 	[%r1999+108], %r903;
	st.shared.u32 	[%r1999+112], %r904;
	st.shared.u32 	[%r1999+116], %r905;
	st.shared.u32 	[%r1999+120], %r906;
	st.shared.u32 	[%r1999+124], %r907;
	st.shared.u32 	[%r1999+128], %r908;
	st.shared.u32 	[%r1999+132], %r909;
	st.shared.u32 	[%r1999+136], %r910;
	st.shared.u32 	[%r1999+140], %r911;
	st.shared.u32 	[%r1999+144], %r912;
	st.shared.u32 	[%r1999+148], %r913;
	st.shared.u32 	[%r1999+152], %r914;
	st.shared.u32 	[%r1999+156], %r915;
	st.shared.u32 	[%r1999+160], %r916;
	st.shared.u32 	[%r1999+164], %r917;
	st.shared.u32 	[%r1999+168], %r918;
	st.shared.u32 	[%r1999+172], %r919;
	st.shared.u32 	[%r1999+176], %r920;
	st.shared.u32 	[%r1999+180], %r921;
	st.shared.u32 	[%r1999+184], %r922;
	st.shared.u32 	[%r1999+188], %r923;
	st.shared.u32 	[%r1999+192], %r924;
	st.shared.u32 	[%r1999+196], %r925;
	st.shared.u32 	[%r1999+200], %r926;
	st.shared.u32 	[%r1999+204], %r927;
	st.shared.u32 	[%r1999+208], %r928;
	st.shared.u32 	[%r1999+212], %r929;
	st.shared.u32 	[%r1999+216], %r930;
	st.shared.u32 	[%r1999+220], %r931;
	st.shared.u32 	[%r1999+224], %r932;
	st.shared.u32 	[%r1999+228], %r933;
	st.shared.u32 	[%r1999+232], %r934;
	st.shared.u32 	[%r1999+236], %r935;
	st.shared.u32 	[%r1999+240], %r936;
	st.shared.u32 	[%r1999+244], %r937;
	st.shared.u32 	[%r1999+248], %r938;
	st.shared.u32 	[%r1999+252], %r939;
	st.shared.u32 	[%r1999+256], %r940;
	mov.u32 	%r2000, %ntid.x;
	add.s32 	%r2463, %r2463, %r2000;
	setp.lt.s32 	%p243, %r2463, %r2020;
	@%p243 bra 	$L__BB0_398;
$L__BB0_399:
	ld.param.u32 	%r2022, [_Z17persistentThreadsiiPfj_param_1];
	bar.sync 	0;
	add.s32 	%r2329, %r2329, 1;
	setp.ne.s32 	%p244, %r2329, %r2022;
	@%p244 bra 	$L__BB0_122;
$L__BB0_400:
	ret;

}
	// .globl	_ZN3cub18CUB_300001_SM_10006detail11EmptyKernelIvEEvv
.visible .entry _ZN3cub18CUB_300001_SM_10006detail11EmptyKernelIvEEvv()
{


	ret;

}


// ===== COMPILED SASS (sm_100) =====

	.target	sm_100

	.elftype	@"ET_EXEC"


//--------------------- .note.nv.tkinfo           --------------------------
	.section	.note.nv.tkinfo,"",@"SHT_NOTE"
	.sectionflags	@"SHF_NOTE_NV_TKINFO"
	.tkinfo
        /*0018*/ 	.word	0x00000002
        /*0030*/ 	.string	""
        /*0030*/ 	.string	"ptxas"
        /*0030*/ 	.string	"Cuda compilation tools, release 13.0, V13.0.88"
        /*0030*/ 	.string	"Build cuda_13.0.r13.0/compiler.36424714_0"
        /*0030*/ 	.string	"-arch sm_100 -m 64 "



//--------------------- .note.nv.cuinfo           --------------------------
	.section	.note.nv.cuinfo,"",@"SHT_NOTE"
	.sectionflags	@"SHF_NOTE_NV_CUINFO"
        /*0018*/ 	.short	0x0002
        /*001a*/ 	.short	0x0064
        /*001c*/ 	.short	0x0082
	.zero		2


//--------------------- .nv.info                  --------------------------
	.section	.nv.info,"",@"SHT_CUDA_INFO"
	.align	4


	//----- nvinfo : EIATTR_REGCOUNT
	.align		4
        /*0000*/ 	.byte	0x04, 0x2f
        /*0002*/ 	.short	(.L_57 - .L_56)
	.align		4
.L_56:
        /*0004*/ 	.word	index@(_Z17persistentThreadsiiPfj)
        /*0008*/ 	.word	0x000000ff


	//----- nvinfo : EIATTR_FRAME_SIZE
	.align		4
.L_57:
        /*000c*/ 	.byte	0x04, 0x11
        /*000e*/ 	.short	(.L_59 - .L_58)
	.align		4
.L_58:
        /*0010*/ 	.word	index@($__internal_0_$__cuda_sm20_dblrcp_rn_slowpath_v3)
        /*0014*/ 	.word	0x000003b8


	//----- nvinfo : EIATTR_FRAME_SIZE
	.align		4
.L_59:
        /*0018*/ 	.byte	0x04, 0x11
        /*001a*/ 	.short	(.L_61 - .L_60)
	.align		4
.L_60:
        /*001c*/ 	.word	index@(_Z17persistentThreadsiiPfj)
        /*0020*/ 	.word	0x000003b8


	//----- nvinfo : EIATTR_REGCOUNT
	.align		4
.L_61:
        /*0024*/ 	.byte	0x04, 0x2f
        /*0026*/ 	.short	(.L_63 - .L_62)
	.align		4
.L_62:
        /*0028*/ 	.word	index@(_ZN3cub18CUB_300001_SM_10006detail11EmptyKernelIvEEvv)
        /*002c*/ 	.word	0x00000004


	//----- nvinfo : EIATTR_FRAME_SIZE
	.align		4
.L_63:
        /*0030*/ 	.byte	0x04, 0x11
        /*0032*/ 	.short	(.L_65 - .L_64)
	.align		4
.L_64:
        /*0034*/ 	.word	index@(_ZN3cub18CUB_300001_SM_10006detail11EmptyKernelIvEEvv)
        /*0038*/ 	.word	0x00000000


	//----- nvinfo : EIATTR_MIN_STACK_SIZE
	.align		4
.L_65:
        /*003c*/ 	.byte	0x04, 0x12
        /*003e*/ 	.short	(.L_67 - .L_66)
	.align		4
.L_66:
        /*0040*/ 	.word	index@(_ZN3cub18CUB_300001_SM_10006detail11EmptyKernelIvEEvv)
        /*0044*/ 	.word	0x00000000


	//----- nvinfo : EIATTR_MIN_STACK_SIZE
	.align		4
.L_67:
        /*0048*/ 	.byte	0x04, 0x12
        /*004a*/ 	.short	(.L_69 - .L_68)
	.align		4
.L_68:
        /*004c*/ 	.word	index@(_Z17persistentThreadsiiPfj)
        /*0050*/ 	.word	0x000003b8
.L_69:


//--------------------- .nv.compat                --------------------------
	.section	.nv.compat,"",@"SHT_CUDA_COMPAT_INFO"
	.align	4
        /*0000*/ 	.byte	0x02, 0x09, 0x00, 0x00, 0x02, 0x02, 0x01, 0x00, 0x02, 0x05, 0x05, 0x00, 0x03, 0x07, 0x01, 0x01
        /*0010*/ 	.byte	0x02, 0x03, 0x00, 0x00, 0x02, 0x06, 0x01, 0x00, 0x04, 0x0b, 0x08, 0x00, 0x01, 0x00, 0x00, 0x00
        /*0020*/ 	.byte	0x00, 0x00, 0x00, 0x00


//--------------------- .nv.info._ZN3cub18CUB_300001_SM_10006detail11EmptyKernelIvEEvv --------------------------
	.section	.nv.info._ZN3cub18CUB_300001_SM_10006detail11EmptyKernelIvEEvv,"",@"SHT_CUDA_INFO"
	.sectionflags	@""
	.align	4


	//----- nvinfo : EIATTR_CUDA_API_VERSION
	.align		4
        /*0000*/ 	.byte	0x04, 0x37
        /*0002*/ 	.short	(.L_71 - .L_70)
.L_70:
        /*0004*/ 	.word	0x00000082


	//----- nvinfo : EIATTR_SPARSE_MMA_MASK
	.align		4
.L_71:
        /*0008*/ 	.byte	0x03, 0x50
        /*000a*/ 	.short	0x0000


	//----- nvinfo : EIATTR_MAXREG_COUNT
	.align		4
        /*000c*/ 	.byte	0x03, 0x1b
        /*000e*/ 	.short	0x00ff


	//----- nvinfo : EIATTR_MERCURY_ISA_VERSION
	.align		4
        /*0010*/ 	.byte	0x03, 0x5f
        /*0012*/ 	.short	0x0101


	//----- nvinfo : EIATTR_VRC_CTA_INIT_COUNT
	.align		4
        /*0014*/ 	.byte	0x02, 0x4a
	.zero		1
	.zero		1


	//----- nvinfo : EIATTR_EXIT_INSTR_OFFSETS
	.align		4
        /*0018*/ 	.byte	0x04, 0x1c
        /*001a*/ 	.short	(.L_73 - .L_72)


	//   ....[0]....
.L_72:
        /*001c*/ 	.word	0x00000010


	//----- nvinfo : EIATTR_SW_WAR
	.align		4
.L_73:
        /*0020*/ 	.byte	0x04, 0x36
        /*0022*/ 	.short	(.L_75 - .L_74)
.L_74:
        /*0024*/ 	.word	0x00000008
.L_75:


//--------------------- .nv.info._Z17persistentThreadsiiPfj --------------------------
	.section	.nv.info._Z17persistentThreadsiiPfj,"",@"SHT_CUDA_INFO"
	.sectionflags	@""
	.align	4


	//----- nvinfo : EIATTR_CUDA_API_VERSION
	.align		4
        /*0000*/ 	.byte	0x04, 0x37
        /*0002*/ 	.short	(.L_77 - .L_76)
.L_76:
        /*0004*/ 	.word	0x00000082


	//----- nvinfo : EIATTR_KPARAM_INFO
	.align		4
.L_77:
        /*0008*/ 	.byte	0x04, 0x17
        /*000a*/ 	.short	(.L_79 - .L_78)
.L_78:
        /*000c*/ 	.word	0x00000000
        /*0010*/ 	.short	0x0003
        /*0012*/ 	.short	0x0010
        /*0014*/ 	.byte	0x00, 0xf0, 0x11, 0x00


	//----- nvinfo : EIATTR_KPARAM_INFO
	.align		4
.L_79:
        /*0018*/ 	.byte	0x04, 0x17
        /*001a*/ 	.short	(.L_81 - .L_80)
.L_80:
        /*001c*/ 	.word	0x00000000
        /*0020*/ 	.short	0x0002
        /*0022*/ 	.short	0x0008
        /*0024*/ 	.byte	0x00, 0xf5, 0x21, 0x00


	//----- nvinfo : EIATTR_KPARAM_INFO
	.align		4
.L_81:
        /*0028*/ 	.byte	0x04, 0x17
        /*002a*/ 	.short	(.L_83 - .L_82)
.L_82:
        /*002c*/ 	.word	0x00000000
        /*0030*/ 	.short	0x0001
        /*0032*/ 	.short	0x0004
        /*0034*/ 	.byte	0x00, 0xf0, 0x11, 0x00


	//----- nvinfo : EIATTR_KPARAM_INFO
	.align		4
.L_83:
        /*0038*/ 	.byte	0x04, 0x17
        /*003a*/ 	.short	(.L_85 - .L_84)
.L_84:
        /*003c*/ 	.word	0x00000000
        /*0040*/ 	.short	0x0000
        /*0042*/ 	.short	0x0000
        /*0044*/ 	.byte	0x00, 0xf0, 0x11, 0x00


	//----- nvinfo : EIATTR_SPARSE_MMA_MASK
	.align		4
.L_85:
        /*0048*/ 	.byte	0x03, 0x50
        /*004a*/ 	.short	0x0000


	//----- nvinfo : EIATTR_MAXREG_COUNT
	.align		4
        /*004c*/ 	.byte	0x03, 0x1b
        /*004e*/ 	.short	0x00ff


	//----- nvinfo : EIATTR_NUM_BARRIERS
	.align		4
        /*0050*/ 	.byte	0x02, 0x4c
        /*0052*/ 	.byte	0x01
	.zero		1


	//----- nvinfo : EIATTR_EXTERNS
	.align		4
        /*0054*/ 	.byte	0x04, 0x0f
        /*0056*/ 	.short	(.L_87 - .L_86)


	//   ....[0]....
	.align		4
.L_86:
        /*0058*/ 	.word	index@(vprintf)


	//   ....[1]....
	.align		4
        /*005c*/ 	.word	index@(malloc)


	//   ....[2]....
	.align		4
        /*0060*/ 	.word	index@(free)


	//----- nvinfo : EIATTR_ANNOTATIONS
	.align		4
.L_87:
        /*0064*/ 	.byte	0x04, 0x55
        /*0066*/ 	.short	(.L_89 - .L_88)


	//   ....[0]....
.L_88:
        /*0068*/ 	.word	0x00000001
        /*006c*/ 	.byte	0xe0, 0x00, 0x00, 0x00, 0x01, 0x00, 0x00, 0x00, 0x50, 0x01, 0x00, 0x00, 0x01, 0x00, 0x00, 0x00
        /* <DEDUP_REMOVED lines=45> */
        /*034c*/ 	.byte	0x20, 0x1c, 0x03, 0x00


	//----- nvinfo : EIATTR_MERCURY_ISA_VERSION
	.align		4
.L_89:
        /*0350*/ 	.byte	0x03, 0x5f
        /*0352*/ 	.short	0x0101


	//----- nvinfo : EIATTR_VRC_CTA_INIT_COUNT
	.align		4
        /*0354*/ 	.byte	0x02, 0x4a
	.zero		1
	.zero		1


	//----- nvinfo : EIATTR_SYSCALL_OFFSETS
	.align		4
        /*0358*/ 	.byte	0x04, 0x46
        /*035a*/ 	.short	(.L_91 - .L_90)


	//   ....[0]....
.L_90:
        /*035c*/ 	.word	0x00003b00


	//   ....[1]....
        /*0360*/ 	.word	0x0002f380


	//   ....[2]....
        /*0364*/ 	.word	0x00031bd0


	//   ....[3]....
        /*0368*/ 	.word	0x00031c80


	//----- nvinfo : EIATTR_EXIT_INSTR_OFFSETS
	.align		4
.L_91:
        /*036c*/ 	.byte	0x04, 0x1c
        /*036e*/ 	.short	(.L_93 - .L_92)


	//   ....[0]....
.L_92:
        /*0370*/ 	.word	0x00002de0


	//   ....[1]....
        /*0374*/ 	.word	0x00031b80


	//----- nvinfo : EIATTR_CRS_STACK_SIZE
	.align		4
.L_93:
        /*0378*/ 	.byte	0x04, 0x1e
        /*037a*/ 	.short	(.L_95 - .L_94)
.L_94:
        /*037c*/ 	.word	0x00000000


	//----- nvinfo : EIATTR_CBANK_PARAM_SIZE
	.align		4
.L_95:
        /*0380*/ 	.byte	0x03, 0x19
        /*0382*/ 	.short	0x0014


	//----- nvinfo : EIATTR_PARAM_CBANK
	.align		4
        /*0384*/ 	.byte	0x04, 0x0a
        /*0386*/ 	.short	(.L_97 - .L_96)
	.align		4
.L_96:
        /*0388*/ 	.word	index@(.nv.constant0._Z17persistentThreadsiiPfj)
        /*038c*/ 	.short	0x0380
        /*038e*/ 	.short	0x0014


	//----- nvinfo : EIATTR_SW_WAR
	.align		4
.L_97:
        /*0390*/ 	.byte	0x04, 0x36
        /*0392*/ 	.short	(.L_99 - .L_98)
.L_98:
        /*0394*/ 	.word	0x00000008
.L_99:


//--------------------- .nv.callgraph             --------------------------
	.section	.nv.callgraph,"",@"SHT_CUDA_CALLGRAPH"
	.align	4
	.sectionentsize	8
	.align		4
        /*0000*/ 	.word	0x00000000
	.align		4
        /*0004*/ 	.word	0xffffffff
	.align		4
        /*0008*/ 	.word	index@(_Z17persistentThreadsiiPfj)
	.align		4
        /*000c*/ 	.word	index@(vprintf)
	.align		4
        /*0010*/ 	.word	index@(_Z17persistentThreadsiiPfj)
	.align		4
        /*0014*/ 	.word	index@(free)
	.align		4
        /*0018*/ 	.word	index@(_Z17persistentThreadsiiPfj)
	.align		4
        /*001c*/ 	.word	index@(malloc)
	.align		4
        /*0020*/ 	.word	0x00000000
	.align		4
        /*0024*/ 	.word	0xfffffffe
	.align		4
        /*0028*/ 	.word	0x00000000
	.align		4
        /*002c*/ 	.word	0xfffffffd
	.align		4
        /*0030*/ 	.word	0x00000000
	.align		4
        /*0034*/ 	.word	0xfffffffc


//--------------------- .nv.constant4             --------------------------
	.section	.nv.constant4,"a",@progbits
	.align	8
	.align		8
.nv.constant4:
        /*0000*/ 	.dword	precalc_xorwow_matrix
	.align		8
        /*0008*/ 	.dword	precalc_xorwow_offset_matrix
	.align		8
        /*0010*/ 	.dword	mrg32k3aM1
	.align		8
        /*0018*/ 	.dword	mrg32k3aM2
	.align		8
        /*0020*/ 	.dword	mrg32k3aM1SubSeq
	.align		8
        /*0028*/ 	.dword	mrg32k3aM2SubSeq
	.align		8
        /*0030*/ 	.dword	mrg32k3aM1Seq
	.align		8
        /*0038*/ 	.dword	mrg32k3aM2Seq
	.align		8
        /*0040*/ 	.dword	_ZN34_INTERNAL_73319d57_4_k_cu_d7ef85f44cuda3std3__45__cpo5beginE
	.align		8
        /*0048*/ 	.dword	_ZN34_INTERNAL_73319d57_4_k_cu_d7ef85f44cuda3std3__45__cpo3endE
	.align		8
        /*0050*/ 	.dword	_ZN34_INTERNAL_73319d57_4_k_cu_d7ef85f44cuda3std3__45__cpo6cbeginE
	.align		8
        /*0058*/ 	.dword	_ZN34_INTERNAL_73319d57_4_k_cu_d7ef85f44cuda3std3__45__cpo4cendE
	.align		8
        /*0060*/ 	.dword	_ZN34_INTERNAL_73319d57_4_k_cu_d7ef85f44cuda3std3__45__cpo6rbeginE
	.align		8
        /*0068*/ 	.dword	_ZN34_INTERNAL_73319d57_4_k_cu_d7ef85f44cuda3std3__45__cpo4rendE
	.align		8
        /*0070*/ 	.dword	_ZN34_INTERNAL_73319d57_4_k_cu_d7ef85f44cuda3std3__45__cpo7crbeginE
	.align		8
        /*0078*/ 	.dword	_ZN34_INTERNAL_73319d57_4_k_cu_d7ef85f44cuda3std3__45__cpo5crendE
	.align		8
        /*0080*/ 	.dword	_ZN34_INTERNAL_73319d57_4_k_cu_d7ef85f44cuda3std3__436_GLOBAL__N__73319d57_4_k_cu_d7ef85f46ignoreE
	.align		8
        /*0088*/ 	.dword	_ZN34_INTERNAL_73319d57_4_k_cu_d7ef85f44cuda3std3__419piecewise_constructE
	.align		8
        /*0090*/ 	.dword	_ZN34_INTERNAL_73319d57_4_k_cu_d7ef85f44cuda3std3__48in_placeE
	.align		8
        /*0098*/ 	.dword	_ZN34_INTERNAL_73319d57_4_k_cu_d7ef85f44cuda3std3__420unreachable_sentinelE
	.align		8
        /*00a0*/ 	.dword	_ZN34_INTERNAL_73319d57_4_k_cu_d7ef85f44cuda3std3__47nulloptE
	.align		8
        /*00a8*/ 	.dword	_ZN34_INTERNAL_73319d57_4_k_cu_d7ef85f44cuda3std3__48unexpectE
	.align		8
        /*00b0*/ 	.dword	_ZN34_INTERNAL_73319d57_4_k_cu_d7ef85f44cuda3std6ranges3__45__cpo4swapE
	.align		8
        /*00b8*/ 	.dword	_ZN34_INTERNAL_73319d57_4_k_cu_d7ef85f44cuda3std6ranges3__45__cpo9iter_moveE
	.align		8
        /*00c0*/ 	.dword	_ZN34_INTERNAL_73319d57_4_k_cu_d7ef85f44cuda3std6ranges3__45__cpo5beginE
	.align		8
        /*00c8*/ 	.dword	_ZN34_INTERNAL_73319d57_4_k_cu_d7ef85f44cuda3std6ranges3__45__cpo3endE
	.align		8
        /*00d0*/ 	.dword	_ZN34_INTERNAL_73319d57_4_k_cu_d7ef85f44cuda3std6ranges3__45__cpo6cbeginE
	.align		8
        /*00d8*/ 	.dword	_ZN34_INTERNAL_73319d57_4_k_cu_d7ef85f44cuda3std6ranges3__45__cpo4cendE
	.align		8
        /*00e0*/ 	.dword	_ZN34_INTERNAL_73319d57_4_k_cu_d7ef85f44cuda3std6ranges3__45__cpo7advanceE
	.align		8
        /*00e8*/ 	.dword	_ZN34_INTERNAL_73319d57_4_k_cu_d7ef85f44cuda3std6ranges3__45__cpo9iter_swapE
	.align		8
        /*00f0*/ 	.dword	_ZN34_INTERNAL_73319d57_4_k_cu_d7ef85f44cuda3std6ranges3__45__cpo4nextE
	.align		8
        /*00f8*/ 	.dword	_ZN34_INTERNAL_73319d57_4_k_cu_d7ef85f44cuda3std6ranges3__45__cpo4prevE
	.align		8
        /*0100*/ 	.dword	_ZN34_INTERNAL_73319d57_4_k_cu_d7ef85f44cuda3std6ranges3__45__cpo4dataE
	.align		8
        /*0108*/ 	.dword	_ZN34_INTERNAL_73319d57_4_k_cu_d7ef85f44cuda3std6ranges3__45__cpo5cdataE
	.align		8
        /*0110*/ 	.dword	_ZN34_INTERNAL_73319d57_4_k_cu_d7ef85f44cuda3std6ranges3__45__cpo4sizeE
	.align		8
        /*0118*/ 	.dword	_ZN34_INTERNAL_73319d57_4_k_cu_d7ef85f44cuda3std6ranges3__45__cpo5ssizeE
	.align		8
        /*0120*/ 	.dword	_ZN34_INTERNAL_73319d57_4_k_cu_d7ef85f44cuda3std6ranges3__45__cpo8distanceE
	.align		8
        /*0128*/ 	.dword	_ZN34_INTERNAL_73319d57_4_k_cu_d7ef85f46thrust24THRUST_300001_SM_1000_NS8cuda_cub3parE
	.align		8
        /*0130*/ 	.dword	_ZN34_INTERNAL_73319d57_4_k_cu_d7ef85f46thrust24THRUST_300001_SM_1000_NS8cuda_cub10par_nosyncE
	.align		8
        /*0138*/ 	.dword	_ZN34_INTERNAL_73319d57_4_k_cu_d7ef85f46thrust24THRUST_300001_SM_1000_NS6system6detail10sequential3seqE
	.align		8
        /*0140*/ 	.dword	_ZN34_INTERNAL_73319d57_4_k_cu_d7ef85f46thrust24THRUST_300001_SM_1000_NS6system3cpp3parE
	.align		8
        /*0148*/ 	.dword	_ZN34_INTERNAL_73319d57_4_k_cu_d7ef85f46thrust24THRUST_300001_SM_1000_NS12placeholders2_1E
	.align		8
        /*0150*/ 	.dword	_ZN34_INTERNAL_73319d57_4_k_cu_d7ef85f46thrust24THRUST_300001_SM_1000_NS12placeholders2_2E
	.align		8
        /*0158*/ 	.dword	_ZN34_INTERNAL_73319d57_4_k_cu_d7ef85f46thrust24THRUST_300001_SM_1000_NS12placeholders2_3E
	.align		8
        /*0160*/ 	.dword	_ZN34_INTERNAL_73319d57_4_k_cu_d7ef85f46thrust24THRUST_300001_SM_1000_NS12placeholders2_4E
	.align		8
        /*0168*/ 	.dword	_ZN34_INTERNAL_73319d57_4_k_cu_d7ef85f46thrust24THRUST_300001_SM_1000_NS12placeholders2_5E
	.align		8
        /*0170*/ 	.dword	_ZN34_INTERNAL_73319d57_4_k_cu_d7ef85f46thrust24THRUST_300001_SM_1000_NS12placeholders2_6E
	.align		8
        /*0178*/ 	.dword	_ZN34_INTERNAL_73319d57_4_k_cu_d7ef85f46thrust24THRUST_300001_SM_1000_NS12placeholders2_7E
	.align		8
        /*0180*/ 	.dword	_ZN34_INTERNAL_73319d57_4_k_cu_d7ef85f46thrust24THRUST_300001_SM_1000_NS12placeholders2_8E
	.align		8
        /*0188*/ 	.dword	_ZN34_INTERNAL_73319d57_4_k_cu_d7ef85f46thrust24THRUST_300001_SM_1000_NS12placeholders2_9E
	.align		8
        /*0190*/ 	.dword	_ZN34_INTERNAL_73319d57_4_k_cu_d7ef85f46thrust24THRUST_300001_SM_1000_NS12placeholders3_10E
	.align		8
        /*0198*/ 	.dword	_ZN34_INTERNAL_73319d57_4_k_cu_d7ef85f46thrust24THRUST_300001_SM_1000_NS3seqE
	.align		8
        /*01a0*/ 	.dword	_ZN34_INTERNAL_73319d57_4_k_cu_d7ef85f46thrust24THRUST_300001_SM_1000_NS6deviceE
	.align		8
        /*01a8*/ 	.dword	$str
	.align		8
        /*01b0*/ 	.dword	$str$1
	.align		8
        /*01b8*/ 	.dword	vprintf
	.align		8
        /*01c0*/ 	.dword	malloc
	.align		8
        /*01c8*/ 	.dword	free


//--------------------- .nv.constant3             --------------------------
	.section	.nv.constant3,"a",@progbits
	.align	8
.nv.constant3:
	.type		__cr_lgamma_table,@object
	.size		__cr_lgamma_table,(.L_8 - __cr_lgamma_table)
__cr_lgamma_table:
        /*0000*/ 	.byte	0x00, 0x00, 0x00, 0x00, 0x00, 0x00, 0x00, 0x00, 0x00, 0x00, 0x00, 0x00, 0x00, 0x00, 0x00, 0x00
        /*0010*/ 	.byte	0xef, 0x39, 0xfa, 0xfe, 0x42, 0x2e, 0xe6, 0x3f, 0x02, 0x20, 0x2a, 0xfa, 0x0b, 0xab, 0xfc, 0x3f
        /*0020*/ 	.byte	0xf9, 0x2c, 0x92, 0x7c, 0xa7, 0x6c, 0x09, 0x40, 0xc9, 0x79, 0x44, 0x3c, 0x64, 0x26, 0x13, 0x40
        /*0030*/ 	.byte	0xca, 0x01, 0xcf, 0x3a, 0x27, 0x51, 0x1a, 0x40, 0x30, 0xcc, 0x2d, 0xf3, 0xe1, 0x0c, 0x21, 0x40
        /*0040*/ 	.byte	0x0d, 0xb7, 0xfc, 0x82, 0x8e, 0x35, 0x25, 0x40
.L_8:


//--------------------- .text._ZN3cub18CUB_300001_SM_10006detail11EmptyKernelIvEEvv --------------------------
	.section	.text._ZN3cub18CUB_300001_SM_10006detail11EmptyKernelIvEEvv,"ax",@progbits
	.align	128
        .global         _ZN3cub18CUB_300001_SM_10006detail11EmptyKernelIvEEvv
        .type           _ZN3cub18CUB_300001_SM_10006detail11EmptyKernelIvEEvv,@function
        .size           _ZN3cub18CUB_300001_SM_10006detail11EmptyKernelIvEEvv,(.L_x_140 - _ZN3cub18CUB_300001_SM_10006detail11EmptyKernelIvEEvv)
        .other          _ZN3cub18CUB_300001_SM_10006detail11EmptyKernelIvEEvv,@"STO_CUDA_ENTRY STV_DEFAULT"
_ZN3cub18CUB_300001_SM_10006detail11EmptyKernelIvEEvv:
.text._ZN3cub18CUB_300001_SM_10006detail11EmptyKernelIvEEvv:
[----:B------:R-:W-:Y:S01]  /*0000*/  LDC R1, c[0x0][0x37c] ;  /* 0x0000df00ff017b82 */ /* 0x000fe20000000800 */
[----:B------:R-:W-:Y:S05]  /*0010*/  EXIT ;  /* 0x000000000000794d */ /* 0x000fea0003800000 */
.L_x_0:
[----:B------:R-:W-:-:S00]  /*0020*/  BRA `(.L_x_0) ;  /* 0xfffffffc00fc7947 */ /* 0x000fc0000383ffff */
[----:B------:R-:W-:-:S00]  /*0030*/  NOP ;  /* 0x0000000000007918 */ /* 0x000fc00000000000 */
        /* <DEDUP_REMOVED lines=12> */
.L_x_140:


//--------------------- .text._Z17persistentThreadsiiPfj --------------------------
	.section	.text._Z17persistentThreadsiiPfj,"ax",@progbits
	.align	128
        .global         _Z17persistentThreadsiiPfj
        .type           _Z17persistentThreadsiiPfj,@function
        .size           _Z17persistentThreadsiiPfj,(.L_x_139 - _Z17persistentThreadsiiPfj)
        .other          _Z17persistentThreadsiiPfj,@"STO_CUDA_ENTRY STV_DEFAULT"
_Z17persistentThreadsiiPfj:
.text._Z17persistentThreadsiiPfj:
[----:B------:R-:W0:Y:S08]  /*0000*/  LDC R1, c[0x0][0x37c] ;  /* 0x0000df00ff017b82 */ /* 0x000e300000000800 */
[----:B------:R-:W1:Y:S01]  /*0010*/  LDC R0, c[0x0][0x390] ;  /* 0x0000e400ff007b82 */ /* 0x000e620000000800 */
[----:B------:R-:W2:Y:S01]  /*0020*/  S2R R12, SR_TID.X ;  /* 0x00000000000c7919 */ /* 0x000ea20000002100 */
[----:B------:R-:W3:Y:S01]  /*0030*/  LDCU UR4, c[0x0][0x2f8] ;  /* 0x00005f00ff0477ac */ /* 0x000ee20008000800 */
[----:B0-----:R-:W-:Y:S01]  /*0040*/  VIADD R1, R1, 0xfffffc48 ;  /* 0xfffffc4801017836 */ /* 0x001fe20000000000 */
[----:B------:R-:W-:Y:S01]  /*0050*/  BSSY.RECONVERGENT B0, `(.L_x_1) ;  /* 0x000026f000007945 */ /* 0x000fe20003800200 */
[----:B------:R-:W-:Y:S01]  /*0060*/  IMAD.MOV.U32 R8, RZ, RZ, -0x23270784 ;  /* 0xdcd8f87cff087424 */ /* 0x000fe200078e00ff */
[----:B------:R-:W0:Y:S01]  /*0070*/  LDCU UR5, c[0x0][0x2fc] ;  /* 0x00005f80ff0577ac */ /* 0x000e220008000800 */
[----:B------:R-:W-:Y:S01]  /*0080*/  IMAD.MOV.U32 R11, RZ, RZ, -0x75bd8fc ;  /* 0xf8a42704ff0b7424 */ /* 0x000fe200078e00ff */
[----:B------:R-:W2:Y:S01]  /*0090*/  S2UR UR6, SR_CTAID.X ;  /* 0x00000000000679c3 */ /* 0x000ea20000002500 */
[----:B------:R-:W4:Y:S07]  /*00a0*/  LDCU.64 UR36, c[0x0][0x358] ;  /* 0x00006b00ff2477ac */ /* 0x000f2e0008000a00 */
[----:B------:R-:W5:Y:S01]  /*00b0*/  LDC R5, c[0x0][0x360] ;  /* 0x0000d800ff057b82 */ /* 0x000f620000000800 */
[----:B---3--:R-:W-:-:S02]  /*00c0*/  IADD3 R6, P1, PT, R1, UR4, RZ ;  /* 0x0000000401067c10 */ /* 0x008fc4000ff3e0ff */
[----:B-1----:R-:W-:-:S03]  /*00d0*/  LOP3.LUT R0, R0, 0xaad26b49, RZ, 0x3c, !PT ;  /* 0xaad26b4900007812 */ /* 0x002fc600078e3cff */
[----:B------:R1:W-:Y:S02]  /*00e0*/  STL [R1+0x3b0], R6 ;  /* 0x0003b00601007387 */ /* 0x0003e40000100800 */
[----:B------:R-:W-:-:S04]  /*00f0*/  IMAD R0, R0, 0x4182bed5, RZ ;  /* 0x4182bed500007824 */ /* 0x000fc800078e02ff */
[C---:B------:R-:W-:Y:S01]  /*0100*/  VIADD R7, R0.reuse, 0x583f19 ;  /* 0x00583f1900077836 */ /* 0x040fe20000000000 */
[C---:B------:R-:W-:Y:S01]  /*0110*/  LOP3.LUT R4, R0.reuse, 0x159a55e5, RZ, 0x3c, !PT ;  /* 0x159a55e500047812 */ /* 0x040fe200078e3cff */
[C---:B------:R-:W-:Y:S02]  /*0120*/  VIADD R2, R0.reuse, 0xd9f6dc18 ;  /* 0xd9f6dc1800027836 */ /* 0x040fe40000000000 */
[----:B------:R-:W-:Y:S02]  /*0130*/  IMAD.MOV.U32 R9, RZ, RZ, R7 ;  /* 0x000000ffff097224 */ /* 0x000fe400078e0007 */
[----:B------:R-:W-:Y:S01]  /*0140*/  IMAD.MOV.U32 R10, RZ, RZ, R4 ;  /* 0x000000ffff0a7224 */ /* 0x000fe200078e0004 */
[----:B-----5:R3:W-:Y:S01]  /*0150*/  STL [R1+0x3a0], R5 ;  /* 0x0003a00501007387 */ /* 0x0207e20000100800 */
[----:B------:R-:W-:Y:S02]  /*0160*/  VIADD R3, R0, 0x75bcd15 ;  /* 0x075bcd1500037836 */ /* 0x000fe40000000000 */
[----:B--2---:R-:W-:Y:S01]  /*0170*/  IMAD R0, R5, UR6, R12 ;  /* 0x0000000605007c24 */ /* 0x004fe2000f8e020c */
[----:B------:R0:W-:Y:S01]  /*0180*/  STL.64 [R1+0x120], R8 ;  /* 0x0001200801007387 */ /* 0x0001e20000100a00 */
[----:B-1----:R-:W-:-:S03]  /*0190*/  IMAD.MOV.U32 R6, RZ, RZ, -0x23270784 ;  /* 0xdcd8f87cff067424 */ /* 0x002fc600078e00ff */
[----:B------:R1:W-:Y:S01]  /*01a0*/  STL.64 [R1+0x118], R10 ;  /* 0x0001180a01007387 */ /* 0x0003e20000100a00 */
[----:B------:R-:W-:Y:S01]  /*01b0*/  ISETP.NE.AND P0, PT, R0, RZ, PT ;  /* 0x000000ff0000720c */ /* 0x000fe20003f05270 */
[----:B---3--:R-:W-:Y:S02]  /*01c0*/  IMAD.MOV.U32 R5, RZ, RZ, -0x75bd8fc ;  /* 0xf8a42704ff057424 */ /* 0x008fe400078e00ff */
[----:B------:R1:W-:Y:S01]  /*01d0*/  STL.64 [R1+0x110], R2 ;  /* 0x0001100201007387 */ /* 0x0003e20000100a00 */
[----:B0-----:R-:W-:-:S05]  /*01e0*/  IMAD.X R8, RZ, RZ, UR5, P1 ;  /* 0x00000005ff087e24 */ /* 0x001fca00088e06ff */
[----:B------:R1:W-:Y:S04]  /*01f0*/  STL [R1+0x3ac], R8 ;  /* 0x0003ac0801007387 */ /* 0x0003e80000100800 */
[----:B----4-:R-:W-:Y:S05]  /*0200*/  @!P0 BRA `(.L_x_2) ;  /* 0x00000024004c8947 */ /* 0x010fea0003800000 */
[----:B-1----:R-:W-:Y:S01]  /*0210*/  VIADD R10, R1, 0x110 ;  /* 0x00000110010a7836 */ /* 0x002fe20000000000 */
[--C-:B------:R-:W-:Y:S01]  /*0220*/  SHF.R.S32.HI R11, RZ, 0x1f, R0.reuse ;  /* 0x0000001fff0b7819 */ /* 0x100fe20000011400 */
[----:B------:R-:W-:Y:S02]  /*0230*/  IMAD.MOV.U32 R14, RZ, RZ, R0 ;  /* 0x000000ffff0e7224 */ /* 0x000fe400078e0000 */
[----:B------:R-:W-:Y:S02]  /*0240*/  IMAD.MOV.U32 R13, RZ, RZ, RZ ;  /* 0x000000ffff0d7224 */ /* 0x000fe400078e00ff */
[----:B------:R-:W-:Y:S02]  /*0250*/  IMAD.MOV.U32 R5, RZ, RZ, -0x75bd8fc ;  /* 0xf8a42704ff057424 */ /* 0x000fe400078e00ff */
[----:B------:R-:W-:-:S07]  /*0260*/  IMAD.MOV.U32 R6, RZ, RZ, -0x23270784 ;  /* 0xdcd8f87cff067424 */ /* 0x000fce00078e00ff */
.L_x_11:
[----:B------:R-:W-:Y:S01]  /*0270*/  LOP3.LUT R51, R14, 0x3, RZ, 0xc0, !PT ;  /* 0x000000030e337812 */ /* 0x000fe200078ec0ff */
[----:B------:R-:W-:Y:S03]  /*0280*/  BSSY.RECONVERGENT B1, `(.L_x_3) ;  /* 0x0000245000017945 */ /* 0x000fe60003800200 */
[----:B------:R-:W-:-:S04]  /*0290*/  ISETP.NE.U32.AND P0, PT, R51, RZ, PT ;  /* 0x000000ff3300720c */ /* 0x000fc80003f05070 */
[----:B------:R-:W-:-:S13]  /*02a0*/  ISETP.NE.AND.EX P0, PT, RZ, RZ, PT, P0 ;  /* 0x000000ffff00720c */ /* 0x000fda0003f05300 */
[----:B012---:R-:W-:Y:S05]  /*02b0*/  @!P0 BRA `(.L_x_4) ;  /* 0x0000002400048947 */ /* 0x007fea0003800000 */
[----:B------:R-:W0:Y:S01]  /*02c0*/  LDC.64 R8, c[0x4][RZ] ;  /* 0x01000000ff087b82 */ /* 0x000e220000000a00 */
[----:B------:R-:W-:Y:S01]  /*02d0*/  IMAD.MOV.U32 R15, RZ, RZ, RZ ;  /* 0x000000ffff0f7224 */ /* 0x000fe200078e00ff */
[----:B------:R-:W-:Y:S02]  /*02e0*/  CS2R R6, SRZ ;  /* 0x0000000000067805 */ /* 0x000fe4000001ff00 */
[----:B------:R-:W-:Y:S01]  /*02f0*/  CS2R R4, SRZ ;  /* 0x0000000000047805 */ /* 0x000fe2000001ff00 */
[----:B------:R-:W-:Y:S02]  /*0300*/  IMAD.MOV.U32 R3, RZ, RZ, RZ ;  /* 0x000000ffff037224 */ /* 0x000fe400078e00ff */
[----:B0-----:R-:W-:-:S07]  /*0310*/  IMAD.WIDE.U32 R8, R13, 0xc80, R8 ;  /* 0x00000c800d087825 */ /* 0x001fce00078e0008 */
.L_x_6:
[----:B------:R-:W-:-:S05]  /*0320*/  IMAD R16, R15, 0x4, R10 ;  /* 0x000000040f107824 */ /* 0x000fca00078e020a */
[----:B------:R0:W5:Y:S01]  /*0330*/  LDL R47, [R16+0x4] ;  /* 0x00000400102f7983 */ /* 0x0001620000100800 */
[----:B------:R-:W-:Y:S01]  /*0340*/  IMAD.SHL.U32 R49, R15, 0x20, RZ ;  /* 0x000000200f317824 */ /* 0x000fe200078e00ff */
[----:B------:R-:W-:-:S06]  /*0350*/  UMOV UR4, URZ ;  /* 0x000000ff00047c82 */ /* 0x000fcc0008000000 */
.L_x_5:
[----:B-----5:R-:W-:Y:S01]  /*0360*/  SHF.R.U32.HI R53, RZ, UR4, R47 ;  /* 0x00000004ff357c19 */ /* 0x020fe2000801162f */
[----:B0-----:R-:W-:-:S03]  /*0370*/  VIADD R16, R49, UR4 ;  /* 0x0000000431107c36 */ /* 0x001fc60008000000 */
[----:B------:R-:W-:-:S04]  /*0380*/  LOP3.LUT R17, R53, 0x1, RZ, 0xc0, !PT ;  /* 0x0000000135117812 */ /* 0x000fc800078ec0ff */
[----:B------:R-:W-:Y:S01]  /*0390*/  ISETP.NE.U32.AND P0, PT, R17, 0x1, PT ;  /* 0x000000011100780c */ /* 0x000fe20003f05070 */
[----:B------:R-:W-:-:S04]  /*03a0*/  IMAD R17, R16, 0x5, RZ ;  /* 0x0000000510117824 */ /* 0x000fc800078e02ff */
[----:B------:R-:W-:-:S08]  /*03b0*/  IMAD.WIDE.U32 R16, R17, 0x4, R8 ;  /* 0x0000000411107825 */ /* 0x000fd000078e0008 */
[----:B------:R-:W2:Y:S04]  /*03c0*/  @!P0 LDG.E R18, desc[UR36][R16.64] ;  /* 0x0000002410128981 */ /* 0x000ea8000c1e1900 */
[----:B------:R-:W3:Y:S04]  /*03d0*/  @!P0 LDG.E R19, desc[UR36][R16.64+0x4] ;  /* 0x0000042410138981 */ /* 0x000ee8000c1e1900 */
[----:B------:R-:W4:Y:S04]  /*03e0*/  @!P0 LDG.E R20, desc[UR36][R16.64+0x8] ;  /* 0x0000082410148981 */ /* 0x000f28000c1e1900 */
[----:B------:R-:W4:Y:S04]  /*03f0*/  @!P0 LDG.E R21, desc[UR36][R16.64+0xc] ;  /* 0x00000c2410158981 */ /* 0x000f28000c1e1900 */
[----:B------:R-:W4:Y:S01]  /*0400*/  @!P0 LDG.E R22, desc[UR36][R16.64+0x10] ;  /* 0x0000102410168981 */ /* 0x000f22000c1e1900 */
[----:B------:R-:W-:-:S13]  /*0410*/  R2P PR, R53, 0x7e ;  /* 0x0000007e35007804 */ /* 0x000fda0000000000 */
[----:B------:R-:W4:Y:S04]  /*0420*/  @P1 LDG.E R24, desc[UR36][R16.64+0x24] ;  /* 0x0000242410181981 */ /* 0x000f28000c1e1900 */
        /* <DEDUP_REMOVED lines=23> */
[----:B------:R-:W4:Y:S01]  /*05a0*/  @P6 LDG.E R41, desc[UR36][R16.64+0x84] ;  /* 0x0000842410296981 */ /* 0x000f22000c1e1900 */
[----:B--2---:R-:W-:-:S03]  /*05b0*/  @!P0 LOP3.LUT R3, R3, R18, RZ, 0x3c, !PT ;  /* 0x0000001203038212 */ /* 0x004fc600078e3cff */
[----:B------:R-:W2:Y:S01]  /*05c0*/  @P1 LDG.E R18, desc[UR36][R16.64+0x14] ;  /* 0x0000142410121981 */ /* 0x000ea2000c1e1900 */
[----:B---3--:R-:W-:-:S03]  /*05d0*/  @!P0 LOP3.LUT R4, R4, R19, RZ, 0x3c, !PT ;  /* 0x0000001304048212 */ /* 0x008fc600078e3cff */
[----:B------:R-:W3:Y:S01]  /*05e0*/  @P1 LDG.E R19, desc[UR36][R16.64+0x18] ;  /* 0x0000182410131981 */ /* 0x000ee2000c1e1900 */
[----:B----4-:R-:W-:-:S03]  /*05f0*/  @!P0 LOP3.LUT R5, R5, R20, RZ, 0x3c, !PT ;  /* 0x0000001405058212 */ /* 0x010fc600078e3cff */
[----:B------:R-:W4:Y:S01]  /*0600*/  @P1 LDG.E R20, desc[UR36][R16.64+0x1c] ;  /* 0x00001c2410141981 */ /* 0x000f22000c1e1900 */
[----:B------:R-:W-:-:S03]  /*0610*/  @!P0 LOP3.LUT R6, R6, R21, RZ, 0x3c, !PT ;  /* 0x0000001506068212 */ /* 0x000fc600078e3cff */
[----:B------:R-:W4:Y:S01]  /*0620*/  @P1 LDG.E R21, desc[UR36][R16.64+0x20] ;  /* 0x0000202410151981 */ /* 0x000f22000c1e1900 */
[----:B------:R-:W-:-:S03]  /*0630*/  @!P0 LOP3.LUT R7, R7, R22, RZ, 0x3c, !PT ;  /* 0x0000001607078212 */ /* 0x000fc600078e3cff */
[----:B------:R-:W4:Y:S01]  /*0640*/  @P2 LDG.E R22, desc[UR36][R16.64+0x28] ;  /* 0x0000282410162981 */ /* 0x000f22000c1e1900 */
[----:B------:R-:W-:-:S13]  /*0650*/  LOP3.LUT P0, RZ, R53, 0x80, RZ, 0xc0, !PT ;  /* 0x0000008035ff7812 */ /* 0x000fda000780c0ff */
[----:B------:R-:W4:Y:S04]  /*0660*/  @P0 LDG.E R54, desc[UR36][R16.64+0x8c] ;  /* 0x00008c2410360981 */ /* 0x000f28000c1e1900 */
[----:B------:R-:W4:Y:S04]  /*0670*/  @P0 LDG.E R43, desc[UR36][R16.64+0x90] ;  /* 0x00009024102b0981 */ /* 0x000f28000c1e1900 */
[----:B------:R-:W4:Y:S04]  /*0680*/  @P0 LDG.E R56, desc[UR36][R16.64+0x94] ;  /* 0x0000942410380981 */ /* 0x000f28000c1e1900 */
[----:B------:R-:W4:Y:S04]  /*0690*/  @P0 LDG.E R45, desc[UR36][R16.64+0x98] ;  /* 0x00009824102d0981 */ /* 0x000f28000c1e1900 */
[----:B------:R-:W4:Y:S01]  /*06a0*/  @P0 LDG.E R58, desc[UR36][R16.64+0x9c] ;  /* 0x00009c24103a0981 */ /* 0x000f22000c1e1900 */
[----:B------:R-:W-:-:S04]  /*06b0*/  @P1 LOP3.LUT R7, R7, R24, RZ, 0x3c, !PT ;  /* 0x0000001807071212 */ /* 0x000fc800078e3cff */
[----:B------:R-:W-:-:S04]  /*06c0*/  @P2 LOP3.LUT R7, R7, R28, RZ, 0x3c, !PT ;  /* 0x0000001c07072212 */ /* 0x000fc800078e3cff */
[----:B------:R-:W-:-:S04]  /*06d0*/  @P3 LOP3.LUT R7, R7, R34, RZ, 0x3c, !PT ;  /* 0x0000002207073212 */ /* 0x000fc800078e3cff */
[----:B------:R-:W-:-:S04]  /*06e0*/  @P4 LOP3.LUT R7, R7, R40, RZ, 0x3c, !PT ;  /* 0x0000002807074212 */ /* 0x000fc800078e3cff */
[----:B------:R-:W-:-:S04]  /*06f0*/  @P5 LOP3.LUT R7, R7, R46, RZ, 0x3c, !PT ;  /* 0x0000002e07075212 */ /* 0x000fc800078e3cff */
[----:B------:R-:W-:Y:S02]  /*0700*/  @P6 LOP3.LUT R7, R7, R52, RZ, 0x3c, !PT ;  /* 0x0000003407076212 */ /* 0x000fe400078e3cff */
[----:B--2---:R-:W-:Y:S02]  /*0710*/  @P1 LOP3.LUT R3, R3, R18, RZ, 0x3c, !PT ;  /* 0x0000001203031212 */ /* 0x004fe400078e3cff */
[----:B---3--:R-:W-:Y:S02]  /*0720*/  @P1 LOP3.LUT R4, R4, R19, RZ, 0x3c, !PT ;  /* 0x0000001304041212 */ /* 0x008fe400078e3cff */
[----:B----4-:R-:W-:Y:S02]  /*0730*/  @P1 LOP3.LUT R5, R5, R20, RZ, 0x3c, !PT ;  /* 0x0000001405051212 */ /* 0x010fe400078e3cff */
[----:B------:R-:W-:Y:S02]  /*0740*/  @P1 LOP3.LUT R6, R6, R21, RZ, 0x3c, !PT ;  /* 0x0000001506061212 */ /* 0x000fe400078e3cff */
[----:B------:R-:W-:-:S02]  /*0750*/  @P2 LOP3.LUT R4, R4, R23, RZ, 0x3c, !PT ;  /* 0x0000001704042212 */ /* 0x000fc400078e3cff */
[----:B------:R-:W-:Y:S02]  /*0760*/  @P2 LOP3.LUT R3, R3, R22, RZ, 0x3c, !PT ;  /* 0x0000001603032212 */ /* 0x000fe400078e3cff */
[----:B------:R-:W-:Y:S02]  /*0770*/  @P2 LOP3.LUT R5, R5, R26, RZ, 0x3c, !PT ;  /* 0x0000001a05052212 */ /* 0x000fe400078e3cff */
[----:B------:R-:W-:Y:S02]  /*0780*/  @P2 LOP3.LUT R6, R6, R25, RZ, 0x3c, !PT ;  /* 0x0000001906062212 */ /* 0x000fe400078e3cff */
[----:B------:R-:W-:Y:S02]  /*0790*/  @P3 LOP3.LUT R3, R3, R30, RZ, 0x3c, !PT ;  /* 0x0000001e03033212 */ /* 0x000fe400078e3cff */
        /* <DEDUP_REMOVED lines=20> */
[----:B------:R-:W-:-:S13]  /*08e0*/  R2P PR, R53.B1, 0x7f ;  /* 0x0000007f35007804 */ /* 0x000fda0000001000 */
[----:B------:R-:W2:Y:S04]  /*08f0*/  @P0 LDG.E R18, desc[UR36][R16.64+0xa0] ;  /* 0x0000a02410120981 */ /* 0x000ea8000c1e1900 */
[----:B------:R-:W3:Y:S04]  /*0900*/  @P0 LDG.E R19, desc[UR36][R16.64+0xa4] ;  /* 0x0000a42410130981 */ /* 0x000ee8000c1e1900 */
        /* <DEDUP_REMOVED lines=28> */
[----:B--2---:R-:W-:-:S03]  /*0ad0*/  @P0 LOP3.LUT R3, R3, R18, RZ, 0x3c, !PT ;  /* 0x0000001203030212 */ /* 0x004fc600078e3cff */
[----:B------:R-:W2:Y:S01]  /*0ae0*/  @P1 LDG.E R18, desc[UR36][R16.64+0xb4] ;  /* 0x0000b42410121981 */ /* 0x000ea2000c1e1900 */
[----:B---3--:R-:W-:-:S03]  /*0af0*/  @P0 LOP3.LUT R4, R4, R19, RZ, 0x3c, !PT ;  /* 0x0000001304040212 */ /* 0x008fc600078e3cff */
[----:B------:R-:W3:Y:S01]  /*0b00*/  @P1 LDG.E R19, desc[UR36][R16.64+0xb8] ;  /* 0x0000b82410131981 */ /* 0x000ee2000c1e1900 */
[----:B----4-:R-:W-:-:S03]  /*0b10*/  @P0 LOP3.LUT R5, R5, R20, RZ, 0x3c, !PT ;  /* 0x0000001405050212 */ /* 0x010fc600078e3cff */
[----:B------:R-:W4:Y:S01]  /*0b20*/  @P1 LDG.E R20, desc[UR36][R16.64+0xbc] ;  /* 0x0000bc2410141981 */ /* 0x000f22000c1e1900 */
[----:B------:R-:W-:-:S03]  /*0b30*/  @P0 LOP3.LUT R6, R6, R21, RZ, 0x3c, !PT ;  /* 0x0000001506060212 */ /* 0x000fc600078e3cff */
[----:B------:R-:W4:Y:S01]  /*0b40*/  @P1 LDG.E R21, desc[UR36][R16.64+0xc0] ;  /* 0x0000c02410151981 */ /* 0x000f22000c1e1900 */
[----:B------:R-:W-:-:S03]  /*0b50*/  @P0 LOP3.LUT R7, R7, R22, RZ, 0x3c, !PT ;  /* 0x0000001607070212 */ /* 0x000fc600078e3cff */
[----:B------:R-:W4:Y:S01]  /*0b60*/  @P1 LDG.E R22, desc[UR36][R16.64+0xc4] ;  /* 0x0000c42410161981 */ /* 0x000f22000c1e1900 */
[----:B------:R-:W-:-:S13]  /*0b70*/  LOP3.LUT P0, RZ, R53, 0x8000, RZ, 0xc0, !PT ;  /* 0x0000800035ff7812 */ /* 0x000fda000780c0ff */
[----:B------:R-:W4:Y:S04]  /*0b80*/  @P0 LDG.E R54, desc[UR36][R16.64+0x12c] ;  /* 0x00012c2410360981 */ /* 0x000f28000c1e1900 */
[----:B------:R-:W4:Y:S04]  /*0b90*/  @P0 LDG.E R43, desc[UR36][R16.64+0x130] ;  /* 0x00013024102b0981 */ /* 0x000f28000c1e1900 */
[----:B------:R-:W4:Y:S04]  /*0ba0*/  @P0 LDG.E R56, desc[UR36][R16.64+0x134] ;  /* 0x0001342410380981 */ /* 0x000f28000c1e1900 */
[----:B------:R-:W4:Y:S04]  /*0bb0*/  @P0 LDG.E R58, desc[UR36][R16.64+0x13c] ;  /* 0x00013c24103a0981 */ /* 0x000f28000c1e1900 */
[----:B------:R-:W4:Y:S01]  /*0bc0*/  @P0 LDG.E R45, desc[UR36][R16.64+0x138] ;  /* 0x00013824102d0981 */ /* 0x000f22000c1e1900 */
[----:B------:R-:W-:-:S04]  /*0bd0*/  UIADD3 UR4, UPT, UPT, UR4, 0x10, URZ ;  /* 0x0000001004047890 */ /* 0x000fc8000fffe0ff */
[----:B------:R-:W-:Y:S01]  /*0be0*/  UISETP.NE.AND UP0, UPT, UR4, 0x20, UPT ;  /* 0x000000200400788c */ /* 0x000fe2000bf05270 */
[----:B--2---:R-:W-:Y:S02]  /*0bf0*/  @P1 LOP3.LUT R3, R3, R18, RZ, 0x3c, !PT ;  /* 0x0000001203031212 */ /* 0x004fe400078e3cff */
[----:B---3--:R-:W-:Y:S02]  /*0c00*/  @P1 LOP3.LUT R4, R4, R19, RZ, 0x3c, !PT ;  /* 0x0000001304041212 */ /* 0x008fe400078e3cff */
[----:B----4-:R-:W-:Y:S02]  /*0c10*/  @P1 LOP3.LUT R5, R5, R20, RZ, 0x3c, !PT ;  /* 0x0000001405051212 */ /* 0x010fe400078e3cff */
        /* <DEDUP_REMOVED lines=31> */
[----:B------:R-:W-:Y:S01]  /*0e10*/  @P0 LOP3.LUT R6, R6, R45, RZ, 0x3c, !PT ;  /* 0x0000002d06060212 */ /* 0x000fe200078e3cff */
[----:B------:R-:W-:Y:S06]  /*0e20*/  BRA.U UP0, `(.L_x_5) ;  /* 0xfffffff5004c7547 */ /* 0x000fec000b83ffff */
[----:B------:R-:W-:-:S05]  /*0e30*/  VIADD R15, R15, 0x1 ;  /* 0x000000010f0f7836 */ /* 0x000fca0000000000 */
[----:B------:R-:W-:-:S13]  /*0e40*/  ISETP.NE.AND P0, PT, R15, 0x5, PT ;  /* 0x000000050f00780c */ /* 0x000fda0003f05270 */
[----:B------:R-:W-:Y:S05]  /*0e50*/  @P0 BRA `(.L_x_6) ;  /* 0xfffffff400300947 */ /* 0x000fea000383ffff */
[----:B------:R0:W-:Y:S01]  /*0e60*/  STL [R1+0x114], R3 ;  /* 0x0001140301007387 */ /* 0x0001e20000100800 */
[----:B------:R-:W-:-:S03]  /*0e70*/  ISETP.NE.U32.AND P0, PT, R51, 0x1, PT ;  /* 0x000000013300780c */ /* 0x000fc60003f05070 */
[----:B------:R0:W-:Y:S01]  /*0e80*/  STL.64 [R1+0x118], R4 ;  /* 0x0001180401007387 */ /* 0x0001e20000100a00 */
[----:B------:R-:W-:-:S03]  /*0e90*/  ISETP.NE.AND.EX P0, PT, RZ, RZ, PT, P0 ;  /* 0x000000ffff00720c */ /* 0x000fc60003f05300 */
[----:B------:R0:W-:Y:S10]  /*0ea0*/  STL.64 [R1+0x120], R6 ;  /* 0x0001200601007387 */ /* 0x0001f40000100a00 */
[----:B------:R-:W-:Y:S05]  /*0eb0*/  @!P0 BRA `(.L_x_4) ;  /* 0x0000001800048947 */ /* 0x000fea0003800000 */
[----:B------:R-:W-:Y:S01]  /*0ec0*/  UMOV UR4, URZ ;  /* 0x000000ff00047c82 */ /* 0x000fe20008000000 */
[----:B------:R-:W-:Y:S01]  /*0ed0*/  UMOV UR5, URZ ;  /* 0x000000ff00057c82 */ /* 0x000fe20008000000 */
[----:B------:R-:W-:Y:S02]  /*0ee0*/  IMAD.MOV.U32 R15, RZ, RZ, RZ ;  /* 0x000000ffff0f7224 */ /* 0x000fe400078e00ff */
[----:B0-----:R-:W-:Y:S02]  /*0ef0*/  IMAD.MOV.U32 R3, RZ, RZ, RZ ;  /* 0x000000ffff037224 */ /* 0x001fe400078e00ff */
[----:B------:R-:W-:Y:S02]  /*0f00*/  IMAD.U32 R7, RZ, RZ, UR4 ;  /* 0x00000004ff077e24 */ /* 0x000fe4000f8e00ff */
[----:B------:R-:W-:Y:S02]  /*0f10*/  IMAD.U32 R6, RZ, RZ, UR5 ;  /* 0x00000005ff067e24 */ /* 0x000fe4000f8e00ff */
[----:B------:R-:W-:-:S02]  /*0f20*/  IMAD.U32 R5, RZ, RZ, UR4 ;  /* 0x00000004ff057e24 */ /* 0x000fc4000f8e00ff */
[----:B------:R-:W-:-:S07]  /*0f30*/  IMAD.U32 R4, RZ, RZ, UR5 ;  /* 0x00000005ff047e24 */ /* 0x000fce000f8e00ff */
.L_x_8:
[----:B------:R-:W-:-:S05]  /*0f40*/  IMAD R16, R15, 0x4, R10 ;  /* 0x000000040f107824 */ /* 0x000fca00078e020a */
[----:B------:R0:W5:Y:S01]  /*0f50*/  LDL R47, [R16+0x4] ;  /* 0x00000400102f7983 */ /* 0x0001620000100800 */
[----:B------:R-:W-:Y:S01]  /*0f60*/  IMAD.SHL.U32 R49, R15, 0x20, RZ ;  /* 0x000000200f317824 */ /* 0x000fe200078e00ff */
[----:B------:R-:W-:-:S06]  /*0f70*/  UMOV UR4, URZ ;  /* 0x000000ff00047c82 */ /* 0x000fcc0008000000 */
.L_x_7:
        /* <DEDUP_REMOVED lines=181> */
[----:B------:R-:W-:Y:S05]  /*1ad0*/  @P0 BRA `(.L_x_4) ;  /* 0x0000000800fc0947 */ /* 0x000fea0003800000 */
[----:B------:R-:W-:Y:S01]  /*1ae0*/  UMOV UR4, URZ ;  /* 0x000000ff00047c82 */ /* 0x000fe20008000000 */
[----:B------:R-:W-:Y:S01]  /*1af0*/  UMOV UR5, URZ ;  /* 0x000000ff00057c82 */ /* 0x000fe20008000000 */
[----:B------:R-:W-:Y:S02]  /*1b00*/  IMAD.MOV.U32 R15, RZ, RZ, RZ ;  /* 0x000000ffff0f7224 */ /* 0x000fe400078e00ff */
[----:B-1----:R-:W-:Y:S02]  /*1b10*/  IMAD.MOV.U32 R3, RZ, RZ, RZ ;  /* 0x000000ffff037224 */ /* 0x002fe400078e00ff */
[----:B------:R-:W-:Y:S02]  /*1b20*/  IMAD.U32 R7, RZ, RZ, UR4 ;  /* 0x00000004ff077e24 */ /* 0x000fe4000f8e00ff */
[----:B------:R-:W-:Y:S02]  /*1b30*/  IMAD.U32 R6, RZ, RZ, UR5 ;  /* 0x00000005ff067e24 */ /* 0x000fe4000f8e00ff */
[----:B------:R-:W-:-:S02]  /*1b40*/  IMAD.U32 R5, RZ, RZ, UR4 ;  /* 0x00000004ff057e24 */ /* 0x000fc4000f8e00ff */
[----:B------:R-:W-:-:S07]  /*1b50*/  IMAD.U32 R4, RZ, RZ, UR5 ;  /* 0x00000005ff047e24 */ /* 0x000fce000f8e00ff */
.L_x_10:
[----:B------:R-:W-:-:S05]  /*1b60*/  IMAD R16, R15, 0x4, R10 ;  /* 0x000000040f107824 */ /* 0x000fca00078e020a */
[----:B------:R0:W5:Y:S01]  /*1b70*/  LDL R47, [R16+0x4] ;  /* 0x00000400102f7983 */ /* 0x0001620000100800 */
[----:B------:R-:W-:Y:S01]  /*1b80*/  IMAD.SHL.U32 R49, R15, 0x20, RZ ;  /* 0x000000200f317824 */ /* 0x000fe200078e00ff */
[----:B------:R-:W-:-:S06]  /*1b90*/  UMOV UR4, URZ ;  /* 0x000000ff00047c82 */ /* 0x000fcc0008000000 */
.L_x_9:
        /* <DEDUP_REMOVED lines=176> */
[----:B------:R2:W-:Y:S04]  /*26a0*/  STL [R1+0x114], R3 ;  /* 0x0001140301007387 */ /* 0x0005e80000100800 */
[----:B------:R2:W-:Y:S04]  /*26b0*/  STL.64 [R1+0x118], R4 ;  /* 0x0001180401007387 */ /* 0x0005e80000100a00 */
[----:B------:R2:W-:Y:S02]  /*26c0*/  STL.64 [R1+0x120], R6 ;  /* 0x0001200601007387 */ /* 0x0005e40000100a00 */
.L_x_4:
[----:B------:R-:W-:Y:S05]  /*26d0*/  BSYNC.RECONVERGENT B1 ;  /* 0x0000000000017941 */ /* 0x000fea0003800200 */
.L_x_3:
[C---:B------:R-:W-:Y:S01]  /*26e0*/  ISETP.GT.U32.AND P0, PT, R14.reuse, 0x3, PT ;  /* 0x000000030e00780c */ /* 0x040fe20003f04070 */
[----:B------:R-:W-:Y:S01]  /*26f0*/  VIADD R13, R13, 0x1 ;  /* 0x000000010d0d7836 */ /* 0x000fe20000000000 */
[--C-:B------:R-:W-:Y:S02]  /*2700*/  SHF.R.U64 R14, R14, 0x2, R11.reuse ;  /* 0x000000020e0e7819 */ /* 0x100fe4000000120b */
[----:B------:R-:W-:Y:S02]  /*2710*/  ISETP.GT.U32.AND.EX P0, PT, R11, RZ, PT, P0 ;  /* 0x000000ff0b00720c */ /* 0x000fe40003f04100 */
[----:B------:R-:W-:-:S11]  /*2720*/  SHF.R.U32.HI R11, RZ, 0x2, R11 ;  /* 0x00000002ff0b7819 */ /* 0x000fd6000001160b */
[----:B------:R-:W-:Y:S05]  /*2730*/  @P0 BRA `(.L_x_11) ;  /* 0xffffffd800cc0947 */ /* 0x000fea000383ffff */
.L_x_2:
[----:B------:R-:W-:Y:S05]  /*2740*/  BSYNC.RECONVERGENT B0 ;  /* 0x0000000000007941 */ /* 0x000fea0003800200 */
.L_x_1:
[----:B------:R-:W3:Y:S01]  /*2750*/  LDCU UR4, c[0x0][0x380] ;  /* 0x00007000ff0477ac */ /* 0x000ee20008000800 */
[----:B------:R4:W-:Y:S01]  /*2760*/  STL.64 [R1+0x128], RZ ;  /* 0x000128ff01007387 */ /* 0x0009e20000100a00 */
[----:B------:R-:W-:Y:S03]  /*2770*/  BSSY.RECONVERGENT B0, `(.L_x_12) ;  /* 0x0000063000007945 */ /* 0x000fe60003800200 */
[----:B------:R4:W-:Y:S04]  /*2780*/  STL [R1+0x130], RZ ;  /* 0x000130ff01007387 */ /* 0x0009e80000100800 */
[----:B------:R4:W-:Y:S01]  /*2790*/  STL.64 [R1+0x138], RZ ;  /* 0x000138ff01007387 */ /* 0x0009e20000100a00 */
[----:B---3--:R-:W-:-:S13]  /*27a0*/  ISETP.GE.AND P0, PT, R0, UR4, PT ;  /* 0x0000000400007c0c */ /* 0x008fda000bf06270 */
[----:B----4-:R-:W-:Y:S05]  /*27b0*/  @P0 BRA `(.L_x_13) ;  /* 0x0000000400780947 */ /* 0x010fea0003800000 */
[----:B------:R-:W-:Y:S01]  /*27c0*/  BSSY.RECONVERGENT B1, `(.L_x_14) ;  /* 0x000005a000017945 */ /* 0x000fe20003800200 */
.L_x_16:
[----:B------:R-:W3:Y:S01]  /*27d0*/  S2R R9, SR_CgaCtaId ;  /* 0x0000000000097919 */ /* 0x000ee20000008800 */
[----:B-1----:R-:W-:Y:S01]  /*27e0*/  MOV R8, 0x400 ;  /* 0x0000040000087802 */ /* 0x002fe20000000f00 */
[----:B------:R-:W-:-:S04]  /*27f0*/  UMOV UR4, URZ ;  /* 0x000000ff00047c82 */ /* 0x000fc80008000000 */
[----:B------:R-:W-:-:S05]  /*2800*/  VIADD R8, R8, 0x10 ;  /* 0x0000001008087836 */ /* 0x000fca0000000000 */
[----:B---3--:R-:W-:-:S05]  /*2810*/  LEA R9, R9, R8, 0x18 ;  /* 0x0000000809097211 */ /* 0x008fca00078ec0ff */
[----:B------:R-:W-:-:S05]  /*2820*/  IMAD R17, R0, 0x104, R9 ;  /* 0x0000010400117824 */ /* 0x000fca00078e0209 */
[----:B------:R1:W-:Y:S02]  /*2830*/  STS [R17], RZ ;  /* 0x000000ff11007388 */ /* 0x0003e40000000800 */
.L_x_15:
[----:B------:R-:W-:Y:S02]  /*2840*/  SHF.R.U32.HI R8, RZ, 0x2, R3 ;  /* 0x00000002ff087819 */ /* 0x000fe40000011603 */
[----:B------:R-:W-:Y:S02]  /*2850*/  SHF.R.U32.HI R11, RZ, 0x2, R4 ;  /* 0x00000002ff0b7819 */ /* 0x000fe40000011604 */
[----:B------:R-:W-:Y:S01]  /*2860*/  LOP3.LUT R8, R8, R3, RZ, 0x3c, !PT ;  /* 0x0000000308087212 */ /* 0x000fe200078e3cff */
[----:B0-2---:R-:W-:Y:S01]  /*2870*/  IMAD.SHL.U32 R3, R7, 0x10, RZ ;  /* 0x0000001007037824 */ /* 0x005fe200078e00ff */
[----:B------:R-:W-:-:S03]  /*2880*/  LOP3.LUT R11, R11, R4, RZ, 0x3c, !PT ;  /* 0x000000040b0b7212 */ /* 0x000fc600078e3cff */
[----:B------:R-:W-:-:S05]  /*2890*/  IMAD.SHL.U32 R9, R8, 0x2, RZ ;  /* 0x0000000208097824 */ /* 0x000fca00078e00ff */
[----:B------:R-:W-:Y:S01]  /*28a0*/  LOP3.LUT R8, R8, R9, R3, 0x96, !PT ;  /* 0x0000000908087212 */ /* 0x000fe200078e9603 */
[----:B------:R-:W-:-:S03]  /*28b0*/  IMAD.SHL.U32 R3, R11, 0x2, RZ ;  /* 0x000000020b037824 */ /* 0x000fc600078e00ff */
[----:B------:R-:W-:Y:S02]  /*28c0*/  LOP3.LUT R9, R8, R7, RZ, 0x3c, !PT ;  /* 0x0000000708097212 */ /* 0x000fe400078e3cff */
[----:B------:R-:W-:-:S03]  /*28d0*/  SHF.R.U32.HI R8, RZ, 0x2, R5 ;  /* 0x00000002ff087819 */ /* 0x000fc60000011605 */
[----:B------:R-:W-:Y:S01]  /*28e0*/  IMAD.SHL.U32 R4, R9, 0x10, RZ ;  /* 0x0000001009047824 */ /* 0x000fe200078e00ff */
[----:B------:R-:W-:Y:S02]  /*28f0*/  LOP3.LUT R8, R8, R5, RZ, 0x3c, !PT ;  /* 0x0000000508087212 */ /* 0x000fe400078e3cff */
[----:B------:R-:W-:Y:S02]  /*2900*/  SHF.R.U32.HI R5, RZ, 0x2, R6 ;  /* 0x00000002ff057819 */ /* 0x000fe40000011606 */
[----:B------:R-:W-:Y:S02]  /*2910*/  LOP3.LUT R4, R11, R3, R4, 0x96, !PT ;  /* 0x000000030b047212 */ /* 0x000fe400078e9604 */
[----:B------:R-:W-:Y:S02]  /*2920*/  LOP3.LUT R5, R5, R6, RZ, 0x3c, !PT ;  /* 0x0000000605057212 */ /* 0x000fe400078e3cff */
[----:B------:R-:W-:Y:S01]  /*2930*/  LOP3.LUT R11, R4, R9, RZ, 0x3c, !PT ;  /* 0x00000009040b7212 */ /* 0x000fe200078e3cff */
[----:B------:R-:W-:Y:S01]  /*2940*/  IMAD.SHL.U32 R4, R8, 0x2, RZ ;  /* 0x0000000208047824 */ /* 0x000fe200078e00ff */
[----:B------:R-:W-:-:S02]  /*2950*/  SHF.R.U32.HI R6, RZ, 0x2, R7 ;  /* 0x00000002ff067819 */ /* 0x000fc40000011607 */
[----:B------:R-:W-:Y:S01]  /*2960*/  SHF.R.U32.HI R10, RZ, 0x2, R11 ;  /* 0x00000002ff0a7819 */ /* 0x000fe2000001160b */
[----:B------:R-:W-:Y:S01]  /*2970*/  IMAD.SHL.U32 R3, R11, 0x10, RZ ;  /* 0x000000100b037824 */ /* 0x000fe200078e00ff */
[----:B------:R-:W-:Y:S02]  /*2980*/  LOP3.LUT R6, R6, R7, RZ, 0x3c, !PT ;  /* 0x0000000706067212 */ /* 0x000fe400078e3cff */
[-C--:B------:R-:W-:Y:S02]  /*2990*/  LOP3.LUT R10, R10, R11.reuse, RZ, 0x3c, !PT ;  /* 0x0000000b0a0a7212 */ /* 0x080fe400078e3cff */
[----:B------:R-:W-:Y:S01]  /*29a0*/  LOP3.LUT R4, R8, R4, R3, 0x96, !PT ;  /* 0x0000000408047212 */ /* 0x000fe200078e9603 */
[----:B------:R-:W-:Y:S01]  /*29b0*/  IMAD.SHL.U32 R3, R5, 0x2, RZ ;  /* 0x0000000205037824 */ /* 0x000fe200078e00ff */
[----:B------:R-:W-:Y:S02]  /*29c0*/  SHF.R.U32.HI R8, RZ, 0x2, R9 ;  /* 0x00000002ff087819 */ /* 0x000fe40000011609 */
[----:B------:R-:W-:-:S02]  /*29d0*/  LOP3.LUT R13, R4, R11, RZ, 0x3c, !PT ;  /* 0x0000000b040d7212 */ /* 0x000fc400078e3cff */
[----:B------:R-:W-:Y:S02]  /*29e0*/  LOP3.LUT R8, R8, R9, RZ, 0x3c, !PT ;  /* 0x0000000908087212 */ /* 0x000fe400078e3cff */
[C---:B------:R-:W-:Y:S01]  /*29f0*/  IADD3 R9, PT, PT, R2.reuse, 0x45, R9 ;  /* 0x0000004502097810 */ /* 0x040fe20007ffe009 */
[----:B------:R-:W-:Y:S01]  /*2a00*/  IMAD.SHL.U32 R4, R13, 0x10, RZ ;  /* 0x000000100d047824 */ /* 0x000fe200078e00ff */
[----:B------:R-:W-:-:S04]  /*2a10*/  IADD3 R11, PT, PT, R2, 0xa, R11 ;  /* 0x0000000a020b7810 */ /* 0x000fc80007ffe00b */
[----:B------:R-:W-:Y:S02]  /*2a20*/  LOP3.LUT R4, R5, R3, R4, 0x96, !PT ;  /* 0x0000000305047212 */ /* 0x000fe400078e9604 */
[----:B------:R-:W-:Y:S02]  /*2a30*/  LOP3.LUT R11, R11, 0xffff, RZ, 0xc0, !PT ;  /* 0x0000ffff0b0b7812 */ /* 0x000fe400078ec0ff */
[----:B------:R-:W-:Y:S01]  /*2a40*/  LOP3.LUT R3, R4, R13, RZ, 0x3c, !PT ;  /* 0x0000000d04037212 */ /* 0x000fe200078e3cff */
[----:B------:R-:W-:-:S04]  /*2a50*/  IMAD.SHL.U32 R4, R6, 0x2, RZ ;  /* 0x0000000206047824 */ /* 0x000fc800078e00ff */
[----:B------:R-:W-:-:S05]  /*2a60*/  IMAD.SHL.U32 R5, R3, 0x10, RZ ;  /* 0x0000001003057824 */ /* 0x000fca00078e00ff */
[----:B------:R-:W-:Y:S01]  /*2a70*/  LOP3.LUT R4, R6, R4, R5, 0x96, !PT ;  /* 0x0000000406047212 */ /* 0x000fe200078e9605 */
[----:B------:R-:W-:-:S03]  /*2a80*/  IMAD.SHL.U32 R6, R8, 0x2, RZ ;  /* 0x0000000208067824 */ /* 0x000fc600078e00ff */
[----:B------:R-:W-:-:S04]  /*2a90*/  LOP3.LUT R4, R4, R3, RZ, 0x3c, !PT ;  /* 0x0000000304047212 */ /* 0x000fc800078e3cff */
[----:B------:R-:W-:Y:S01]  /*2aa0*/  IADD3 R14, PT, PT, R2, 0x59, R4 ;  /* 0x00000059020e7810 */ /* 0x000fe20007ffe004 */
[----:B------:R-:W-:-:S03]  /*2ab0*/  IMAD.SHL.U32 R5, R4, 0x10, RZ ;  /* 0x0000001004057824 */ /* 0x000fc600078e00ff */
[----:B------:R-:W-:Y:S02]  /*2ac0*/  LOP3.LUT R14, R14, 0xffff, RZ, 0xc0, !PT ;  /* 0x0000ffff0e0e7812 */ /* 0x000fe400078ec0ff */
[----:B------:R-:W-:Y:S01]  /*2ad0*/  LOP3.LUT R5, R8, R6, R5, 0x96, !PT ;  /* 0x0000000608057212 */ /* 0x000fe200078e9605 */
[----:B------:R-:W-:Y:S01]  /*2ae0*/  IMAD.SHL.U32 R6, R10, 0x2, RZ ;  /* 0x000000020a067824 */ /* 0x000fe200078e00ff */
[--C-:B------:R-:W-:Y:S02]  /*2af0*/  SHF.R.U32.HI R8, RZ, 0x2, R13.reuse ;  /* 0x00000002ff087819 */ /* 0x100fe4000001160d */
[----:B------:R-:W-:Y:S02]  /*2b00*/  LOP3.LUT R5, R5, R4, RZ, 0x3c, !PT ;  /* 0x0000000405057212 */ /* 0x000fe400078e3cff */
[----:B------:R-:W-:Y:S02]  /*2b10*/  LOP3.LUT R8, R8, R13, RZ, 0x3c, !PT ;  /* 0x0000000d08087212 */ /* 0x000fe400078e3cff */
[C---:B------:R-:W-:Y:S01]  /*2b20*/  IADD3 R13, PT, PT, R2.reuse, -0x31, R13 ;  /* 0xffffffcf020d7810 */ /* 0x040fe20007ffe00d */
[----:B------:R-:W-:Y:S01]  /*2b30*/  IMAD.SHL.U32 R7, R5, 0x10, RZ ;  /* 0x0000001005077824 */ /* 0x000fe200078e00ff */
[----:B------:R-:W-:-:S02]  /*2b40*/  IADD3 R15, PT, PT, R2, 0x1e, R5 ;  /* 0x0000001e020f7810 */ /* 0x000fc40007ffe005 */
[----:B------:R-:W-:Y:S02]  /*2b50*/  LOP3.LUT R13, R13, 0xffff, RZ, 0xc0, !PT ;  /* 0x0000ffff0d0d7812 */ /* 0x000fe400078ec0ff */
[----:B------:R-:W-:Y:S01]  /*2b60*/  LOP3.LUT R6, R10, R6, R7, 0x96, !PT ;  /* 0x000000060a067212 */ /* 0x000fe200078e9607 */
[----:B------:R-:W-:Y:S01]  /*2b70*/  IMAD.SHL.U32 R10, R8, 0x2, RZ ;  /* 0x00000002080a7824 */ /* 0x000fe200078e00ff */
[----:B------:R-:W-:Y:S02]  /*2b80*/  LOP3.LUT R15, R15, 0xffff, RZ, 0xc0, !PT ;  /* 0x0000ffff0f0f7812 */ /* 0x000fe400078ec0ff */
[----:B------:R-:W-:Y:S02]  /*2b90*/  LOP3.LUT R6, R6, R5, RZ, 0x3c, !PT ;  /* 0x0000000506067212 */ /* 0x000fe400078e3cff */
[----:B------:R-:W-:Y:S02]  /*2ba0*/  PRMT R14, R14, 0x3340, R15 ;  /* 0x000033400e0e7816 */ /* 0x000fe4000000000f */
[----:B------:R-:W-:Y:S01]  /*2bb0*/  IADD3 R16, PT, PT, R2, -0x1d, R6 ;  /* 0xffffffe302107810 */ /* 0x000fe20007ffe006 */
[----:B------:R-:W-:-:S03]  /*2bc0*/  IMAD.SHL.U32 R7, R6, 0x10, RZ ;  /* 0x0000001006077824 */ /* 0x000fc600078e00ff */
[----:B------:R-:W-:Y:S02]  /*2bd0*/  LOP3.LUT R16, R16, 0xffff, RZ, 0xc0, !PT ;  /* 0x0000ffff10107812 */ /* 0x000fe400078ec0ff */
[----:B------:R-:W-:Y:S02]  /*2be0*/  LOP3.LUT R7, R8, R10, R7, 0x96, !PT ;  /* 0x0000000a08077212 */ /* 0x000fe400078e9607 */
[C---:B------:R-:W-:Y:S01]  /*2bf0*/  IADD3 R8, PT, PT, R2.reuse, -0x6c, R3 ;  /* 0xffffff9402087810 */ /* 0x040fe20007ffe003 */
[----:B------:R-:W-:Y:S01]  /*2c00*/  VIADD R2, R2, 0x2c3e28 ;  /* 0x002c3e2802027836 */ /* 0x000fe20000000000 */
[----:B------:R-:W-:Y:S02]  /*2c10*/  LOP3.LUT R7, R7, R6, RZ, 0x3c, !PT ;  /* 0x0000000607077212 */ /* 0x000fe400078e3cff */
[----:B------:R-:W-:Y:S02]  /*2c20*/  LOP3.LUT R10, R9, 0xffff, RZ, 0xc0, !PT ;  /* 0x0000ffff090a7812 */ /* 0x000fe400078ec0ff */
[----:B------:R-:W-:Y:S01]  /*2c30*/  LOP3.LUT R8, R8, 0xffff, RZ, 0xc0, !PT ;  /* 0x0000ffff08087812 */ /* 0x000fe200078ec0ff */
[----:B------:R-:W-:Y:S01]  /*2c40*/  IMAD.IADD R9, R7, 0x1, R2 ;  /* 0x0000000107097824 */ /* 0x000fe200078e0202 */
[----:B------:R-:W-:-:S02]  /*2c50*/  PRMT R11, R10, 0x3340, R11 ;  /* 0x000033400a0b7816 */ /* 0x000fc4000000000b */
[----:B------:R-:W-:Y:S02]  /*2c60*/  PRMT R8, R13, 0x3340, R8 ;  /* 0x000033400d087816 */ /* 0x000fe40000000008 */
[----:B------:R-:W-:Y:S02]  /*2c70*/  LOP3.LUT R9, R9, 0xff80, RZ, 0x3c, !PT ;  /* 0x0000ff8009097812 */ /* 0x000fe400078e3cff */
[----:B------:R-:W-:Y:S02]  /*2c80*/  PRMT R8, R11, 0x5410, R8 ;  /* 0x000054100b087816 */ /* 0x000fe40000000008 */
[----:B------:R-:W-:-:S03]  /*2c90*/  LOP3.LUT R9, R9, 0xffff, RZ, 0xc0, !PT ;  /* 0x0000ffff09097812 */ /* 0x000fc600078ec0ff */
[----:B------:R3:W-:Y:S01]  /*2ca0*/  STS [R17+UR4+0x4], R8 ;  /* 0x0000040811007988 */ /* 0x0007e20008000804 */
[----:B------:R-:W-:-:S04]  /*2cb0*/  PRMT R9, R16, 0x3340, R9 ;  /* 0x0000334010097816 */ /* 0x000fc80000000009 */
[----:B------:R-:W-:-:S05]  /*2cc0*/  PRMT R9, R14, 0x5410, R9 ;  /* 0x000054100e097816 */ /* 0x000fca0000000009 */
[----:B------:R3:W-:Y:S01]  /*2cd0*/  STS [R17+UR4+0x8], R9 ;  /* 0x0000080911007988 */ /* 0x0007e20008000804 */
[----:B------:R-:W-:-:S04]  /*2ce0*/  UIADD3 UR4, UPT, UPT, UR4, 0x8, URZ ;  /* 0x0000000804047890 */ /* 0x000fc8000fffe0ff */
[----:B------:R-:W-:-:S09]  /*2cf0*/  UISETP.NE.AND UP0, UPT, UR4, 0x100, UPT ;  /* 0x000001000400788c */ /* 0x000fd2000bf05270 */
[----:B---3--:R-:W-:Y:S05]  /*2d00*/  BRA.U UP0, `(.L_x_15) ;  /* 0xfffffff900cc7547 */ /* 0x008fea000b83ffff */
[----:B------:R-:W2:Y:S01]  /*2d10*/  LDL R18, [R1+0x3a0] ;  /* 0x0003a00001127983 */ /* 0x000ea20000100800 */
[----:B------:R-:W0:Y:S01]  /*2d20*/  LDCU UR4, c[0x0][0x380] ;  /* 0x00007000ff0477ac */ /* 0x000e220008000800 */
[----:B--2---:R-:W-:-:S05]  /*2d30*/  IMAD.IADD R0, R18, 0x1, R0 ;  /* 0x0000000112007824 */ /* 0x004fca00078e0200 */
[----:B0-----:R-:W-:-:S13]  /*2d40*/  ISETP.GE.AND P0, PT, R0, UR4, PT ;  /* 0x0000000400007c0c */ /* 0x001fda000bf06270 */
[----:B------:R-:W-:Y:S05]  /*2d50*/  @!P0 BRA `(.L_x_16) ;  /* 0xfffffff8009c8947 */ /* 0x000fea000383ffff */
[----:B------:R-:W-:Y:S05]  /*2d60*/  BSYNC.RECONVERGENT B1 ;  /* 0x0000000000017941 */ /* 0x000fea0003800200 */
.L_x_14:
[----:B------:R3:W-:Y:S04]  /*2d70*/  STL.64 [R1+0x118], R4 ;  /* 0x0001180401007387 */ /* 0x0007e80000100a00 */
[----:B------:R3:W-:Y:S04]  /*2d80*/  STL.64 [R1+0x120], R6 ;  /* 0x0001200601007387 */ /* 0x0007e80000100a00 */
[----:B------:R3:W-:Y:S02]  /*2d90*/  STL.64 [R1+0x110], R2 ;  /* 0x0001100201007387 */ /* 0x0007e40000100a00 */
.L_x_13:
[----:B------:R-:W-:Y:S05]  /*2da0*/  BSYNC.RECONVERGENT B0 ;  /* 0x0000000000007941 */ /* 0x000fea0003800200 */
.L_x_12:
[----:B------:R-:W4:Y:S08]  /*2db0*/  LDC R0, c[0x0][0x384] ;  /* 0x0000e100ff007b82 */ /* 0x000f300000000800 */
[----:B------:R-:W-:Y:S01]  /*2dc0*/  BAR.SYNC.DEFER_BLOCKING 0x0 ;  /* 0x0000000000007b1d */ /* 0x000fe20000010000 */
[----:B----4-:R-:W-:-:S13]  /*2dd0*/  ISETP.GE.AND P0, PT, R0, 0x1, PT ;  /* 0x000000010000780c */ /* 0x010fda0003f06270 */
[----:B------:R-:W-:Y:S05]  /*2de0*/  @!P0 EXIT ;  /* 0x000000000000894d */ /* 0x000fea0003800000 */
[----:B-1-3--:R-:W3:Y:S01]  /*2df0*/  LDL R2, [R1+0x3a0] ;  /* 0x0003a00001027983 */ /* 0x00aee20000100800 */
[----:B------:R-:W1:Y:S01]  /*2e00*/  S2UR UR5, SR_CgaCtaId ;  /* 0x00000000000579c3 */ /* 0x000e620000008800 */
[----:B------:R-:W-:Y:S02]  /*2e10*/  UMOV UR4, 0x400 ;  /* 0x0000040000047882 */ /* 0x000fe40000000000 */
[----:B------:R4:W-:Y:S01]  /*2e20*/  STL [R1+0x3a4], RZ ;  /* 0x0003a4ff01007387 */ /* 0x0009e20000100800 */
[----:B------:R-:W-:-:S04]  /*2e30*/  UIADD3 UR4, UPT, UPT, UR4, 0x10, URZ ;  /* 0x0000001004047890 */ /* 0x000fc8000fffe0ff */
[----:B-1----:R-:W-:Y:S01]  /*2e40*/  ULEA UR4, UR5, UR4, 0x18 ;  /* 0x0000000405047291 */ /* 0x002fe2000f8ec0ff */
[----:B---3--:R-:W-:-:S05]  /*2e50*/  IMAD R0, R2, UR6, R12 ;  /* 0x0000000602007c24 */ /* 0x008fca000f8e020c */
[----:B------:R-:W-:Y:S01]  /*2e60*/  IMAD.U32 R2, RZ, RZ, UR4 ;  /* 0x00000004ff027e24 */ /* 0x000fe2000f8e00ff */
[----:B------:R4:W-:Y:S06]  /*2e70*/  STL [R1+0x3a8], R0 ;  /* 0x0003a80001007387 */ /* 0x0009ec0000100800 */
.L_x_131:
[----:B0-23--:R-:W2:Y:S01]  /*2e80*/  LDL R5, [R1+0x3a8] ;  /* 0x0003a80001057983 */ /* 0x00dea20000100800 */
[----:B------:R-:W0:Y:S02]  /*2e90*/  LDCU UR4, c[0x0][0x380] ;  /* 0x00007000ff0477ac */ /* 0x000e240008000800 */
[----:B0-----:R-:W-:Y:S01]  /*2ea0*/  IMAD.U32 R4, RZ, RZ, UR4 ;  /* 0x00000004ff047e24 */ /* 0x001fe2000f8e00ff */
[----:B--2---:R-:W-:-:S13]  /*2eb0*/  ISETP.NE.AND P0, PT, R5, RZ, PT ;  /* 0x000000ff0500720c */ /* 0x004fda0003f05270 */
[----:B------:R-:W0:Y:S01]  /*2ec0*/  @!P0 S2R R3, SR_CgaCtaId ;  /* 0x0000000000038919 */ /* 0x000e220000008800 */
[----:B----4-:R-:W-:-:S04]  /*2ed0*/  @!P0 MOV R0, 0x400 ;  /* 0x0000040000008802 */ /* 0x010fc80000000f00 */
[----:B0-----:R-:W-:-:S05]  /*2ee0*/  @!P0 LEA R0, R3, R0, 0x18 ;  /* 0x0000000003008211 */ /* 0x001fca00078ec0ff */
[----:B------:R0:W-:Y:S01]  /*2ef0*/  @!P0 STS [R0], RZ ;  /* 0x000000ff00008388 */ /* 0x0001e20000000800 */
[----:B------:R-:W-:Y:S01]  /*2f00*/  BAR.SYNC.DEFER_BLOCKING 0x0 ;  /* 0x0000000000007b1d */ /* 0x000fe20000010000 */
[----:B------:R-:W-:-:S13]  /*2f10*/  ISETP.GE.AND P0, PT, R5, R4, PT ;  /* 0x000000040500720c */ /* 0x000fda0003f06270 */
[----:B0-----:R-:W-:Y:S05]  /*2f20*/  @P0 BRA `(.L_x_17) ;  /* 0x0000000800ac0947 */ /* 0x001fea0003800000 */
[----:B------:R-:W-:-:S07]  /*2f30*/  IMAD.MOV.U32 R3, RZ, RZ, R5 ;  /* 0x000000ffff037224 */ /* 0x000fce00078e0005 */
.L_x_23:
[----:B------:R-:W-:Y:S05]  /*2f40*/  YIELD ;  /* 0x0000000000007946 */ /* 0x000fea0003800000 */
[----:B------:R-:W-:Y:S02]  /*2f50*/  IMAD R25, R3, 0x104, R2 ;  /* 0x0000010403197824 */ /* 0x000fe400078e0202 */
[----:B------:R-:W-:Y:S02]  /*2f60*/  IMAD.MOV.U32 R0, RZ, RZ, RZ ;  /* 0x000000ffff007224 */ /* 0x000fe400078e00ff */
[----:B------:R-:W-:Y:S02]  /*2f70*/  IMAD.MOV.U32 R2, RZ, RZ, 0x8 ;  /* 0x00000008ff027424 */ /* 0x000fe400078e00ff */
[----:B------:R-:W-:-:S07]  /*2f80*/  IMAD.MOV.U32 R20, RZ, RZ, 0x4 ;  /* 0x00000004ff147424 */ /* 0x000fce00078e00ff */
.L_x_18:
[----:B------:R-:W-:Y:S01]  /*2f90*/  IMAD.IADD R8, R25, 0x1, R20 ;  /* 0x0000000119087824 */ /* 0x000fe200078e0214 */
[----:B-1----:R-:W-:Y:S01]  /*2fa0*/  F2F.F64.F32 R10, R0 ;  /* 0x00000000000a7310 */ /* 0x002fe20000201800 */
[----:B------:R-:W-:-:S03]  /*2fb0*/  VIADD R20, R20, 0x8 ;  /* 0x0000000814147836 */ /* 0x000fc60000000000 */
[----:B0-----:R-:W0:Y:S04]  /*2fc0*/  LDS R18, [R8] ;  /* 0x0000000008127984 */ /* 0x001e280000000800 */
[----:B0-----:R-:W0:Y:S08]  /*2fd0*/  I2F.F64.S8 R4, R18 ;  /* 0x0000001200047312 */ /* 0x001e300000001c00 */
[----:B------:R-:W1:Y:S01]  /*2fe0*/  I2F.F64.S8 R6, R18.B1 ;  /* 0x1000001200067312 */ /* 0x000e620000001c00 */
[----:B0-----:R-:W-:-:S07]  /*2ff0*/  DMUL R4, R4, 0.0078125 ;  /* 0x3f80000004047828 */ /* 0x001fce0000000000 */
[----:B------:R-:W0:Y:S01]  /*3000*/  I2F.F64.S8 R14, R18.B2 ;  /* 0x20000012000e7312 */ /* 0x000e220000001c00 */
[----:B------:R-:W-:-:S07]  /*3010*/  DMUL R4, R4, 5 ;  /* 0x4014000004047828 */ /* 0x000fce0000000000 */
[----:B------:R-:W2:Y:S01]  /*3020*/  I2F.F64.S8 R16, R18.B3 ;  /* 0x3000001200107312 */ /* 0x000ea20000001c00 */
[----:B-1----:R-:W-:Y:S02]  /*3030*/  DMUL R6, R6, 0.0078125 ;  /* 0x3f80000006067828 */ /* 0x002fe40000000000 */
[----:B0-----:R-:W-:-:S05]  /*3040*/  DMUL R14, R14, 0.0078125 ;  /* 0x3f8000000e0e7828 */ /* 0x001fca0000000000 */
[----:B------:R-:W0:Y:S01]  /*3050*/  F2F.F32.F64 R19, R4 ;  /* 0x0000000400137310 */ /* 0x000e220000301000 */
[----:B------:R-:W-:Y:S02]  /*3060*/  DMUL R12, R6, 5 ;  /* 0x40140000060c7828 */ /* 0x000fe40000000000 */
[----:B------:R-:W-:-:S05]  /*3070*/  DMUL R14, R14, 5 ;  /* 0x401400000e0e7828 */ /* 0x000fca0000000000 */
[----:B------:R-:W1:Y:S01]  /*3080*/  F2F.F32.F64 R22, R12 ;  /* 0x0000000c00167310 */ /* 0x000e620000301000 */
[----:B--2---:R-:W-:Y:S01]  /*3090*/  DMUL R16, R16, 0.0078125 ;  /* 0x3f80000010107828 */ /* 0x004fe20000000000 */
[----:B0-----:R-:W-:-:S06]  /*30a0*/  FMUL R6, R19, R19 ;  /* 0x0000001313067220 */ /* 0x001fcc0000400000 */
[----:B------:R0:W2:Y:S01]  /*30b0*/  F2F.F64.F32 R8, R19 ;  /* 0x0000001300087310 */ /* 0x0000a20000201800 */
[----:B------:R-:W-:Y:S01]  /*30c0*/  DMUL R16, R16, 5 ;  /* 0x4014000010107828 */ /* 0x000fe20000000000 */
[----:B------:R-:W-:-:S04]  /*30d0*/  FMUL R6, R19, R6 ;  /* 0x0000000613067220 */ /* 0x000fc80000400000 */
[----:B------:R-:W-:Y:S02]  /*30e0*/  FMUL R21, R19, R6 ;  /* 0x0000000613157220 */ /* 0x000fe40000400000 */
[----:B-1----:R-:W-:Y:S01]  /*30f0*/  F2F.F64.F32 R12, R22 ;  /* 0x00000016000c7310 */ /* 0x002fe20000201800 */
[----:B0-----:R-:W-:Y:S02]  /*3100*/  IMAD.IADD R19, R25, 0x1, R2 ;  /* 0x0000000119137824 */ /* 0x001fe400078e0202 */
[----:B------:R-:W-:-:S03]  /*3110*/  VIADD R2, R2, 0x8 ;  /* 0x0000000802027836 */ /* 0x000fc60000000000 */
[----:B------:R-:W0:Y:S01]  /*3120*/  LDS R23, [R19] ;  /* 0x0000000013177984 */ /* 0x000e220000000800 */
[----:B--2---:R-:W-:Y:S01]  /*3130*/  DMUL R4, R8, 16 ;  /* 0x4030000008047828 */ /* 0x004fe20000000000 */
[----:B------:R-:W1:Y:S01]  /*3140*/  F2F.F64.F32 R6, R21 ;  /* 0x0000001500067310 */ /* 0x000e620000201800 */
[----:B------:R-:W-:-:S07]  /*3150*/  ISETP.NE.AND P0, PT, R2, 0x108, PT ;  /* 0x000001080200780c */ /* 0x000fce0003f05270 */
[----:B------:R-:W-:Y:S01]  /*3160*/  F2F.F32.F64 R16, R16 ;  /* 0x0000001000107310 */ /* 0x000fe20000301000 */
[----:B-1----:R-:W-:Y:S01]  /*3170*/  DFMA R4, R8, -R4, R6 ;  /* 0x800000040804722b */ /* 0x002fe20000000006 */
[----:B------:R-:W-:-:S04]  /*3180*/  FMUL R7, R22, R22 ;  /* 0x0000001616077220 */ /* 0x000fc80000400000 */
[----:B------:R-:W-:-:S03]  /*3190*/  FMUL R7, R22, R7 ;  /* 0x0000000716077220 */ /* 0x000fc60000400000 */
[----:B------:R-:W-:Y:S01]  /*31a0*/  DFMA R4, R8, 5, R4 ;  /* 0x401400000804782b */ /* 0x000fe20000000004 */
[----:B------:R-:W-:Y:S01]  /*31b0*/  FMUL R0, R22, R7 ;  /* 0x0000000716007220 */ /* 0x000fe20000400000 */
[----:B------:R-:W-:-:S03]  /*31c0*/  DMUL R8, R12, 16 ;  /* 0x403000000c087828 */ /* 0x000fc60000000000 */
[----:B------:R-:W1:Y:S03]  /*31d0*/  F2F.F64.F32 R6, R0 ;  /* 0x0000000000067310 */ /* 0x000e660000201800 */
[----:B------:R-:W-:-:S05]  /*31e0*/  DFMA R4, R4, 0.5, R10 ;  /* 0x3fe000000404782b */ /* 0x000fca000000000a */
[----:B------:R-:W2:Y:S01]  /*31f0*/  F2F.F32.F64 R0, R14 ;  /* 0x0000000e00007310 */ /* 0x000ea20000301000 */
[----:B-1----:R-:W-:-:S07]  /*3200*/  DFMA R6, R12, -R8, R6 ;  /* 0x800000080c06722b */ /* 0x002fce0000000006 */
[----:B------:R2:W1:Y:S01]  /*3210*/  F2F.F32.F64 R4, R4 ;  /* 0x0000000400047310 */ /* 0x0004620000301000 */
[----:B------:R-:W-:-:S07]  /*3220*/  DFMA R6, R12, 5, R6 ;  /* 0x401400000c06782b */ /* 0x000fce0000000006 */
[----:B0-----:R-:W0:Y:S01]  /*3230*/  I2F.F64.S8 R18, R23 ;  /* 0x0000001700127312 */ /* 0x001e220000001c00 */
[----:B--2---:R-:W-:-:S04]  /*3240*/  FMUL R5, R0, R0 ;  /* 0x0000000000057220 */ /* 0x004fc80000400000 */
[----:B------:R-:W-:-:S03]  /*3250*/  FMUL R5, R0, R5 ;  /* 0x0000000500057220 */ /* 0x000fc60000400000 */
[----:B-1----:R-:W1:Y:S01]  /*3260*/  F2F.F64.F32 R8, R4 ;  /* 0x0000000400087310 */ /* 0x002e620000201800 */
[----:B------:R-:W-:Y:S01]  /*3270*/  FMUL R21, R0, R5 ;  /* 0x0000000500157220 */ /* 0x000fe20000400000 */
[----:B0-----:R-:W-:-:S06]  /*3280*/  DMUL R18, R18, 0.0078125 ;  /* 0x3f80000012127828 */ /* 0x001fcc0000000000 */
[----:B------:R-:W-:Y:S01]  /*3290*/  F2F.F64.F32 R4, R21 ;  /* 0x0000001500047310 */ /* 0x000fe20000201800 */
[----:B-1----:R-:W-:-:S07]  /*32a0*/  DFMA R6, R6, 0.5, R8 ;  /* 0x3fe000000606782b */ /* 0x002fce0000000008 */
[----:B------:R-:W0:Y:S01]  /*32b0*/  I2F.F64.S8 R14, R23.B1 ;  /* 0x10000017000e7312 */ /* 0x000e220000001c00 */
[----:B------:R-:W-:-:S07]  /*32c0*/  DMUL R18, R18, 5 ;  /* 0x4014000012127828 */ /* 0x000fce0000000000 */
[----:B------:R-:W1:Y:S01]  /*32d0*/  F2F.F64.F32 R8, R0 ;  /* 0x0000000000087310 */ /* 0x000e620000201800 */
[----:B0-----:R-:W-:-:S07]  /*32e0*/  DMUL R14, R14, 0.0078125 ;  /* 0x3f8000000e0e7828 */ /* 0x001fce0000000000 */
[----:B------:R0:W2:Y:S01]  /*32f0*/  F2F.F32.F64 R12, R6 ;  /* 0x00000006000c7310 */ /* 0x0000a20000301000 */
[----:B-1----:R-:W-:-:S07]  /*3300*/  DMUL R10, R8, 16 ;  /* 0x40300000080a7828 */ /* 0x002fce0000000000 */
[----:B------:R-:W-:Y:S01]  /*3310*/  F2F.F32.F64 R18, R18 ;  /* 0x0000001200127310 */ /* 0x000fe20000301000 */
[----:B------:R-:W-:Y:S01]  /*3320*/  DMUL R14, R14, 5 ;  /* 0x401400000e0e7828 */ /* 0x000fe20000000000 */
[----:B0-----:R-:W-:-:S04]  /*3330*/  FMUL R7, R16, R16 ;  /* 0x0000001010077220 */ /* 0x001fc80000400000 */
[C---:B------:R-:W-:Y:S01]  /*3340*/  FMUL R7, R16.reuse, R7 ;  /* 0x0000000710077220 */ /* 0x040fe20000400000 */
[----:B------:R-:W-:Y:S01]  /*3350*/  DFMA R4, R8, -R10, R4 ;  /* 0x8000000a0804722b */ /* 0x000fe20000000004 */
[----:B--2---:R-:W0:Y:S02]  /*3360*/  F2F.F64.F32 R12, R12 ;  /* 0x0000000c000c7310 */ /* 0x004e240000201800 */
[----:B------:R-:W-:-:S05]  /*3370*/  FMUL R0, R16, R7 ;  /* 0x0000000710007220 */ /* 0x000fca0000400000 */
[----:B------:R-:W-:Y:S01]  /*3380*/  DFMA R4, R8, 5, R4 ;  /* 0x401400000804782b */ /* 0x000fe20000000004 */
[----:B------:R-:W1:Y:S07]  /*3390*/  F2F.F64.F32 R10, R16 ;  /* 0x00000010000a7310 */ /* 0x000e6e0000201800 */
[----:B0-----:R-:W-:Y:S01]  /*33a0*/  DFMA R4, R4, 0.5, R12 ;  /* 0x3fe000000404782b */ /* 0x001fe2000000000c */
[----:B------:R-:W0:Y:S01]  /*33b0*/  F2F.F64.F32 R6, R0 ;  /* 0x0000000000067310 */ /* 0x000e220000201800 */
[----:B-1----:R-:W-:-:S07]  /*33c0*/  DMUL R8, R10, 16 ;  /* 0x403000000a087828 */ /* 0x002fce0000000000 */
[----:B------:R-:W1:Y:S01]  /*33d0*/  F2F.F32.F64 R14, R14 ;  /* 0x0000000e000e7310 */ /* 0x000e620000301000 */
[----:B0-----:R-:W-:-:S07]  /*33e0*/  DFMA R6, R10, -R8, R6 ;  /* 0x800000080a06722b */ /* 0x001fce0000000006 */
[----:B------:R0:W2:Y:S01]  /*33f0*/  F2F.F32.F64 R4, R4 ;  /* 0x0000000400047310 */ /* 0x0000a20000301000 */
[----:B------:R-:W-:-:S07]  /*3400*/  DFMA R6, R10, 5, R6 ;  /* 0x401400000a06782b */ /* 0x000fce0000000006 */
[----:B------:R-:W3:Y:S01]  /*3410*/  I2F.F64.S8 R16, R23.B2 ;  /* 0x2000001700107312 */ /* 0x000ee20000001c00 */
[----:B-1----:R-:W-:Y:S01]  /*3420*/  FMUL R15, R14, R14 ;  /* 0x0000000e0e0f7220 */ /* 0x002fe20000400000 */
[----:B0-----:R-:W-:-:S03]  /*3430*/  FMUL R5, R18, R18 ;  /* 0x0000001212057220 */ /* 0x001fc60000400000 */
[----:B------:R-:W-:Y:S01]  /*3440*/  FMUL R15, R14, R15 ;  /* 0x0000000f0e0f7220 */ /* 0x000fe20000400000 */
[----:B------:R-:W-:Y:S02]  /*3450*/  FMUL R5, R18, R5 ;  /* 0x0000000512057220 */ /* 0x000fe40000400000 */
[----:B--2---:R-:W0:Y:S01]  /*3460*/  F2F.F64.F32 R8, R4 ;  /* 0x0000000400087310 */ /* 0x004e220000201800 */
[----:B------:R-:W-:Y:S01]  /*3470*/  FMUL R15, R14, R15 ;  /* 0x0000000f0e0f7220 */ /* 0x000fe20000400000 */
[----:B------:R-:W-:Y:S01]  /*3480*/  FMUL R0, R18, R5 ;  /* 0x0000000512007220 */ /* 0x000fe20000400000 */
[----:B---3--:R-:W-:-:S05]  /*3490*/  DMUL R16, R16, 0.0078125 ;  /* 0x3f80000010107828 */ /* 0x008fca0000000000 */
[----:B------:R-:W-:Y:S01]  /*34a0*/  F2F.F64.F32 R4, R0 ;  /* 0x0000000000047310 */ /* 0x000fe20000201800 */
[----:B0-----:R-:W-:-:S07]  /*34b0*/  DFMA R6, R6, 0.5, R8 ;  /* 0x3fe000000606782b */ /* 0x001fce0000000008 */
[----:B------:R-:W0:Y:S01]  /*34c0*/  F2F.F64.F32 R8, R18 ;  /* 0x0000001200087310 */ /* 0x000e220000201800 */
[----:B------:R-:W-:-:S07]  /*34d0*/  DMUL R16, R16, 5 ;  /* 0x4014000010107828 */ /* 0x000fce0000000000 */
[----:B------:R-:W1:Y:S01]  /*34e0*/  F2F.F32.F64 R12, R6 ;  /* 0x00000006000c7310 */ /* 0x000e620000301000 */
[----:B0-----:R-:W-:-:S07]  /*34f0*/  DMUL R10, R8, 16 ;  /* 0x40300000080a7828 */ /* 0x001fce0000000000 */
[----:B------:R-:W-:Y:S01]  /*3500*/  F2F.F64.F32 R6, R15 ;  /* 0x0000000f00067310 */ /* 0x000fe20000201800 */
[----:B------:R-:W-:-:S07]  /*3510*/  DFMA R4, R8, -R10, R4 ;  /* 0x8000000a0804722b */ /* 0x000fce0000000004 */
[----:B-1----:R-:W0:Y:S01]  /*3520*/  F2F.F64.F32 R12, R12 ;  /* 0x0000000c000c7310 */ /* 0x002e220000201800 */
[----:B------:R-:W-:-:S07]  /*3530*/  DFMA R4, R8, 5, R4 ;  /* 0x401400000804782b */ /* 0x000fce0000000004 */
[----:B------:R-:W1:Y:S01]  /*3540*/  F2F.F64.F32 R10, R14 ;  /* 0x0000000e000a7310 */ /* 0x000e620000201800 */
[----:B0-----:R-:W-:-:S07]  /*3550*/  DFMA R4, R4, 0.5, R12 ;  /* 0x3fe000000404782b */ /* 0x001fce000000000c */
[----:B------:R-:W0:Y:S01]  /*3560*/  F2F.F32.F64 R16, R16 ;  /* 0x0000001000107310 */ /* 0x000e220000301000 */
[----:B-1----:R-:W-:-:S07]  /*3570*/  DMUL R8, R10, 16 ;  /* 0x403000000a087828 */ /* 0x002fce0000000000 */
[----:B------:R0:W1:Y:S01]  /*3580*/  F2F.F32.F64 R4, R4 ;  /* 0x0000000400047310 */ /* 0x0000620000301000 */
[----:B------:R-:W-:Y:S01]  /*3590*/  DFMA R6, R10, -R8, R6 ;  /* 0x800000080a06722b */ /* 0x000fe20000000006 */
[----:B0-----:R-:W-:-:S07]  /*35a0*/  FMUL R5, R16, R16 ;  /* 0x0000001010057220 */ /* 0x001fce0000400000 */
[----:B------:R-:W-:Y:S01]  /*35b0*/  DFMA R6, R10, 5, R6 ;  /* 0x401400000a06782b */ /* 0x000fe20000000006 */
[----:B-1----:R-:W0:Y:S01]  /*35c0*/  F2F.F64.F32 R8, R4 ;  /* 0x0000000400087310 */ /* 0x002e220000201800 */
[----:B------:R-:W-:-:S04]  /*35d0*/  FMUL R5, R16, R5 ;  /* 0x0000000510057220 */ /* 0x000fc80000400000 */
[----:B------:R-:W-:-:S03]  /*35e0*/  FMUL R0, R16, R5 ;  /* 0x0000000510007220 */ /* 0x000fc60000400000 */
[----:B------:R-:W1:Y:S01]  /*35f0*/  I2F.F64.S8 R10, R23.B3 ;  /* 0x30000017000a7312 */ /* 0x000e620000001c00 */
[----:B0-----:R-:W-:-:S07]  /*3600*/  DFMA R6, R6, 0.5, R8 ;  /* 0x3fe000000606782b */ /* 0x001fce0000000008 */
[----:B------:R-:W-:Y:S01]  /*3610*/  F2F.F64.F32 R4, R0 ;  /* 0x0000000000047310 */ /* 0x000fe20000201800 */
[----:B-1----:R-:W-:-:S07]  /*3620*/  DMUL R10, R10, 0.0078125 ;  /* 0x3f8000000a0a7828 */ /* 0x002fce0000000000 */
[----:B------:R-:W0:Y:S01]  /*3630*/  F2F.F64.F32 R8, R16 ;  /* 0x0000001000087310 */ /* 0x000e220000201800 */
[----:B------:R-:W-:-:S07]  /*3640*/  DMUL R14, R10, 5 ;  /* 0x401400000a0e7828 */ /* 0x000fce0000000000 */
[----:B------:R-:W1:Y:S01]  /*3650*/  F2F.F32.F64 R12, R6 ;  /* 0x00000006000c7310 */ /* 0x000e620000301000 */
[----:B0-----:R-:W-:-:S07]  /*3660*/  DMUL R10, R8, 16 ;  /* 0x40300000080a7828 */ /* 0x001fce0000000000 */
[----:B------:R-:W0:Y:S01]  /*3670*/  F2F.F32.F64 R14, R14 ;  /* 0x0000000e000e7310 */ /* 0x000e220000301000 */
[----:B------:R-:W-:-:S07]  /*3680*/  DFMA R4, R8, -R10, R4 ;  /* 0x8000000a0804722b */ /* 0x000fce0000000004 */
[----:B-1----:R-:W1:Y:S01]  /*3690*/  F2F.F64.F32 R12, R12 ;  /* 0x0000000c000c7310 */ /* 0x002e620000201800 */
[----:B------:R-:W-:Y:S01]  /*36a0*/  DFMA R4, R8, 5, R4 ;  /* 0x401400000804782b */ /* 0x000fe20000000004 */
[----:B0-----:R-:W-:-:S06]  /*36b0*/  FMUL R7, R14, R14 ;  /* 0x0000000e0e077220 */ /* 0x001fcc0000400000 */
[----:B------:R-:W0:Y:S01]  /*36c0*/  F2F.F64.F32 R10, R14 ;  /* 0x0000000e000a7310 */ /* 0x000e220000201800 */
[----:B------:R-:W-:Y:S01]  /*36d0*/  FMUL R7, R14, R7 ;  /* 0x000000070e077220 */ /* 0x000fe20000400000 */
[----:B-1----:R-:W-:-:S03]  /*36e0*/  DFMA R4, R4, 0.5, R12 ;  /* 0x3fe000000404782b */ /* 0x002fc6000000000c */
[----:B------:R-:W-:-:S04]  /*36f0*/  FMUL R16, R14, R7 ;  /* 0x000000070e107220 */ /* 0x000fc80000400000 */
[----:B------:R-:W1:Y:S01]  /*3700*/  F2F.F64.F32 R6, R16 ;  /* 0x0000001000067310 */ /* 0x000e620000201800 */
[----:B0-----:R-:W-:-:S07]  /*3710*/  DMUL R8, R10, 16 ;  /* 0x403000000a087828 */ /* 0x001fce0000000000 */
[----:B------:R-:W0:Y:S01]  /*3720*/  F2F.F32.F64 R4, R4 ;  /* 0x0000000400047310 */ /* 0x000e220000301000 */
[----:B-1----:R-:W-:-:S07]  /*3730*/  DFMA R6, R10, -R8, R6 ;  /* 0x800000080a06722b */ /* 0x002fce0000000006 */
[----:B0-----:R-:W0:Y:S01]  /*3740*/  F2F.F64.F32 R8, R4 ;  /* 0x0000000400087310 */ /* 0x001e220000201800 */
[----:B------:R-:W-:-:S08]  /*3750*/  DFMA R6, R10, 5, R6 ;  /* 0x401400000a06782b */ /* 0x000fd00000000006 */
[----:B0-----:R-:W-:-:S06]  /*3760*/  DFMA R6, R6, 0.5, R8 ;  /* 0x3fe000000606782b */ /* 0x001fcc0000000008 */
[----:B------:R0:W1:Y:S01]  /*3770*/  F2F.F32.F64 R0, R6 ;  /* 0x0000000600007310 */ /* 0x0000620000301000 */
[----:B------:R-:W-:Y:S05]  /*3780*/  @P0 BRA `(.L_x_18) ;  /* 0xfffffff800000947 */ /* 0x000fea000383ffff */
[----:B-1----:R-:W1:Y:S01]  /*3790*/  F2F.F64.F32 R4, R0 ;  /* 0x0000000000047310 */ /* 0x002e620000201800 */
[----:B------:R-:W-:Y:S01]  /*37a0*/  BSSY.RECONVERGENT B0, `(.L_x_19) ;  /* 0x000000f000007945 */ /* 0x000fe20003800200 */
[----:B-1----:R-:W-:-:S06]  /*37b0*/  DADD R10, R4, 10240 ;  /* 0x40c40000040a7429 */ /* 0x002fcc0000000000 */
[----:B------:R-:W0:Y:S04]  /*37c0*/  MUFU.RCP64H R5, R11 ;  /* 0x0000000b00057308 */ /* 0x000e280000001800 */
[----:B------:R-:W-:-:S05]  /*37d0*/  VIADD R4, R11, 0x300402 ;  /* 0x003004020b047836 */ /* 0x000fca0000000000 */
[----:B------:R-:W-:Y:S01]  /*37e0*/  FSETP.GEU.AND P0, PT, |R4|, 5.8789094863358348022e-39, PT ;  /* 0x004004020400780b */ /* 0x000fe20003f0e200 */
[----:B0-----:R-:W-:-:S08]  /*37f0*/  DFMA R6, -R10, R4, 1 ;  /* 0x3ff000000a06742b */ /* 0x001fd00000000104 */
[----:B------:R-:W-:-:S08]  /*3800*/  DFMA R6, R6, R6, R6 ;  /* 0x000000060606722b */ /* 0x000fd00000000006 */
[----:B------:R-:W-:-:S08]  /*3810*/  DFMA R6, R4, R6, R4 ;  /* 0x000000060406722b */ /* 0x000fd00000000004 */
[----:B------:R-:W-:-:S08]  /*3820*/  DFMA R8, -R10, R6, 1 ;  /* 0x3ff000000a08742b */ /* 0x000fd00000000106 */
[----:B------:R-:W-:Y:S01]  /*3830*/  DFMA R6, R6, R8, R6 ;  /* 0x000000080606722b */ /* 0x000fe20000000006 */
[----:B------:R-:W-:Y:S10]  /*3840*/  @P0 BRA `(.L_x_20) ;  /* 0x0000000000100947 */ /* 0x000ff40003800000 */
[----:B------:R-:W-:-:S05]  /*3850*/  LOP3.LUT R0, R11, 0x7fffffff, RZ, 0xc0, !PT ;  /* 0x7fffffff0b007812 */ /* 0x000fca00078ec0ff */
[----:B------:R-:W-:Y:S01]  /*3860*/  VIADD R9, R0, 0xfff00000 ;  /* 0xfff0000000097836 */ /* 0x000fe20000000000 */
[----:B------:R-:W-:-:S07]  /*3870*/  MOV R0, 0x3890 ;  /* 0x0000389000007802 */ /* 0x000fce0000000f00 */
[----:B------:R-:W-:Y:S05]  /*3880*/  CALL.REL.NOINC `($__internal_0_$__cuda_sm20_dblrcp_rn_slowpath_v3) ;  /* 0x000002e400047944 */ /* 0x000fea0003c00000 */
.L_x_20:
[----:B------:R-:W-:Y:S05]  /*3890*/  BSYNC.RECONVERGENT B0 ;  /* 0x0000000000007941 */ /* 0x000fea0003800200 */
.L_x_19:
[----:B------:R-:W0:Y:S01]  /*38a0*/  S2R R5, SR_CgaCtaId ;  /* 0x0000000000057919 */ /* 0x000e220000008800 */
[----:B------:R-:W-:Y:S01]  /*38b0*/  MOV R0, 0x400 ;  /* 0x0000040000007802 */ /* 0x000fe20000000f00 */
[----:B------:R-:W1:Y:S01]  /*38c0*/  F2F.F32.F64 R7, R6 ;  /* 0x0000000600077310 */ /* 0x000e620000301000 */
[----:B------:R-:W-:Y:S03]  /*38d0*/  BSSY.RECONVERGENT B0, `(.L_x_21) ;  /* 0x000000a000007945 */ /* 0x000fe60003800200 */
[----:B------:R-:W-:-:S05]  /*38e0*/  VIADD R2, R0, 0x10 ;  /* 0x0000001000027836 */ /* 0x000fca0000000000 */
[C---:B0-----:R-:W-:Y:S02]  /*38f0*/  LEA R2, R5.reuse, R2, 0x18 ;  /* 0x0000000205027211 */ /* 0x041fe400078ec0ff */
[----:B------:R-:W-:-:S03]  /*3900*/  LEA R0, R5, R0, 0x18 ;  /* 0x0000000005007211 */ /* 0x000fc600078ec0ff */
[----:B------:R-:W-:-:S05]  /*3910*/  IMAD R4, R3, 0x104, R2 ;  /* 0x0000010403047824 */ /* 0x000fca00078e0202 */
[----:B-1----:R0:W-:Y:S02]  /*3920*/  STS [R4], R7 ;  /* 0x0000000704007388 */ /* 0x0021e40000000800 */
.L_x_22:
[----:B0-----:R-:W0:Y:S02]  /*3930*/  LDS R4, [R0] ;  /* 0x0000000000047984 */ /* 0x001e240000000800 */
[----:B0-----:R-:W-:-:S05]  /*3940*/  FADD R5, R7, R4 ;  /* 0x0000000407057221 */ /* 0x001fca0000000000 */
[----:B------:R-:W0:Y:S02]  /*3950*/  ATOMS.CAST.SPIN P0, [R0], R4, R5 ;  /* 0x000000040000758d */ /* 0x000e240001800005 */
[----:B0-----:R-:W-:Y:S05]  /*3960*/  @!P0 BRA `(.L_x_22) ;  /* 0xfffffffc00f08947 */ /* 0x001fea000383ffff */
[----:B------:R-:W-:Y:S05]  /*3970*/  BSYNC.RECONVERGENT B0 ;  /* 0x0000000000007941 */ /* 0x000fea0003800200 */
.L_x_21:
[----:B------:R-:W2:Y:S01]  /*3980*/  LDL R6, [R1+0x3a0] ;  /* 0x0003a00001067983 */ /* 0x000ea20000100800 */
[----:B------:R-:W0:Y:S02]  /*3990*/  LDCU UR4, c[0x0][0x380] ;  /* 0x00007000ff0477ac */ /* 0x000e240008000800 */
[----:B0-----:R-:W-:Y:S02]  /*39a0*/  IMAD.U32 R4, RZ, RZ, UR4 ;  /* 0x00000004ff047e24 */ /* 0x001fe4000f8e00ff */
[----:B--2---:R-:W-:-:S05]  /*39b0*/  IMAD.IADD R3, R6, 0x1, R3 ;  /* 0x0000000106037824 */ /* 0x004fca00078e0203 */
[----:B------:R-:W-:-:S13]  /*39c0*/  ISETP.GE.AND P0, PT, R3, R4, PT ;  /* 0x000000040300720c */ /* 0x000fda0003f06270 */
[----:B------:R-:W-:Y:S05]  /*39d0*/  @!P0 BRA `(.L_x_23) ;  /* 0xfffffff400588947 */ /* 0x000fea000383ffff */
.L_x_17:
[----:B------:R-:W2:Y:S01]  /*39e0*/  LDL R0, [R1+0x3a8] ;  /* 0x0003a80001007983 */ /* 0x000ea20000100800 */
[----:B------:R-:W-:Y:S05]  /*39f0*/  WARPSYNC.ALL ;  /* 0x0000000000007948 */ /* 0x000fea0003800000 */
[----:B------:R-:W-:Y:S01]  /*3a00*/  BAR.SYNC.DEFER_BLOCKING 0x0 ;  /* 0x0000000000007b1d */ /* 0x000fe20000010000 */
[----:B--2---:R-:W-:-:S13]  /*3a10*/  ISETP.NE.AND P0, PT, R0, RZ, PT ;  /* 0x000000ff0000720c */ /* 0x004fda0003f05270 */
[----:B------:R-:W-:Y:S05]  /*3a20*/  @P0 BRA `(.L_x_24) ;  /* 0x000002b8007c0947 */ /* 0x000fea0003800000 */
[----:B------:R-:W-:Y:S01]  /*3a30*/  SHF.R.S32.HI R6, RZ, 0x1f, R4 ;  /* 0x0000001fff067819 */ /* 0x000fe20000011404 */
[----:B------:R0:W-:Y:S01]  /*3a40*/  STL [R1+0x39c], RZ ;  /* 0x00039cff01007387 */ /* 0x0001e20000100800 */
[----:B------:R-:W-:Y:S01]  /*3a50*/  ISETP.NE.AND P0, PT, R4, RZ, PT ;  /* 0x000000ff0400720c */ /* 0x000fe20003f05270 */
[----:B------:R-:W-:Y:S02]  /*3a60*/  BSSY.RECONVERGENT B6, `(.L_x_25) ;  /* 0x0000010000067945 */ /* 0x000fe40003800200 */
[----:B------:R0:W-:Y:S04]  /*3a70*/  STL [R1+0x398], RZ ;  /* 0x000398ff01007387 */ /* 0x0001e80000100800 */
[----:B------:R0:W-:Y:S06]  /*3a80*/  STL [R1+0x390], R6 ;  /* 0x0003900601007387 */ /* 0x0001ec0000100800 */
[----:B------:R-:W-:Y:S05]  /*3a90*/  @!P0 BRA `(.L_x_26) ;  /* 0x0000000000308947 */ /* 0x000fea0003800000 */
[----:B------:R-:W-:Y:S01]  /*3aa0*/  MOV R0, 0x1c0 ;  /* 0x000001c000007802 */ /* 0x000fe20000000f00 */
[----:B------:R-:W-:-:S03]  /*3ab0*/  IMAD.WIDE.U32 R4, R4, 0x104, RZ ;  /* 0x0000010404047825 */ /* 0x000fc600078e00ff */
[----:B------:R1:W2:Y:S01]  /*3ac0*/  LDC.64 R2, c[0x4][R0] ;  /* 0x0100000000027b82 */ /* 0x0002a20000000a00 */
[----:B------:R-:W-:-:S04]  /*3ad0*/  IMAD R7, R6, 0x104, RZ ;  /* 0x0000010406077824 */ /* 0x000fc800078e02ff */
[----:B------:R-:W-:-:S07]  /*3ae0*/  IMAD.IADD R5, R5, 0x1, R7 ;  /* 0x0000000105057824 */ /* 0x000fce00078e0207 */
[----:B------:R-:W-:-:S07]  /*3af0*/  LEPC R20, `(.L_x_27) ;  /* 0x000000001014794e */ /* 0x000fce0000000000 */
[----:B012---:R-:W-:Y:S05]  /*3b00*/  CALL.ABS.NOINC R2 ;  /* 0x0000000002007343 */ /* 0x007fea0003c00000 */
.L_x_27:
[----:B------:R-:W-:-:S04]  /*3b10*/  ISETP.NE.U32.AND P0, PT, R4, RZ, PT ;  /* 0x000000ff0400720c */ /* 0x000fc80003f05070 */
[----:B------:R-:W-:-:S13]  /*3b20*/  ISETP.NE.AND.EX P0, PT, R5, RZ, PT, P0 ;  /* 0x000000ff0500720c */ /* 0x000fda0003f05300 */
[----:B------:R-:W-:Y:S05]  /*3b30*/  @!P0 BRA `(.L_x_28) ;  /* 0x000002e000148947 */ /* 0x000fea0003800000 */
[----:B------:R1:W-:Y:S04]  /*3b40*/  STL [R1+0x39c], R4 ;  /* 0x00039c0401007387 */ /* 0x0003e80000100800 */
[----:B------:R1:W-:Y:S02]  /*3b50*/  STL [R1+0x398], R5 ;  /* 0x0003980501007387 */ /* 0x0003e40000100800 */
.L_x_26:
[----:B------:R-:W-:Y:S05]  /*3b60*/  BSYNC.RECONVERGENT B6 ;  /* 0x0000000000067941 */ /* 0x000fea0003800200 */
.L_x_25:
[----:B------:R-:W2:Y:S01]  /*3b70*/  LDC R9, c[0x0][0x380] ;  /* 0x0000e000ff097b82 */ /* 0x000ea20000000800 */
[----:B------:R-:W-:Y:S02]  /*3b80*/  UMOV UR4, 0x400 ;  /* 0x0000040000047882 */ /* 0x000fe40000000000 */
[----:B------:R-:W-:-:S05]  /*3b90*/  UIADD3 UR4, UPT, UPT, UR4, 0x10, URZ ;  /* 0x0000001004047890 */ /* 0x000fca000fffe0ff */
[----:B------:R-:W3:Y:S01]  /*3ba0*/  S2UR UR5, SR_CgaCtaId ;  /* 0x00000000000579c3 */ /* 0x000ee20000008800 */
[----:B--2---:R-:W-:Y:S01]  /*3bb0*/  ISETP.GE.AND P0, PT, R9, 0x1, PT ;  /* 0x000000010900780c */ /* 0x004fe20003f06270 */
[----:B---3--:R-:W-:-:S06]  /*3bc0*/  ULEA UR4, UR5, UR4, 0x18 ;  /* 0x0000000405047291 */ /* 0x008fcc000f8ec0ff */
[----:B------:R-:W-:-:S04]  /*3bd0*/  IMAD.U32 R2, RZ, RZ, UR4 ;  /* 0x00000004ff027e24 */ /* 0x000fc8000f8e00ff */
[----:B------:R-:W-:Y:S02]  /*3be0*/  IMAD R9, R9, 0x104, R2 ;  /* 0x0000010409097824 */ /* 0x000fe400078e0202 */
[----:B------:R-:W-:Y:S05]  /*3bf0*/  @!P0 BRA `(.L_x_29) ;  /* 0x0000007800688947 */ /* 0x000fea0003800000 */
[----:B------:R-:W-:Y:S01]  /*3c00*/  IMAD.MOV.U32 R0, RZ, RZ, R2 ;  /* 0x000000ffff007224 */ /* 0x000fe200078e0002 */
[----:B------:R-:W-:Y:S03]  /*3c10*/  BSSY.RECONVERGENT B0, `(.L_x_29) ;  /* 0x0000798000007945 */ /* 0x000fe60003800200 */
[----:B------:R-:W-:Y:S01]  /*3c20*/  IMAD.MOV.U32 R8, RZ, RZ, R0 ;  /* 0x000000ffff087224 */ /* 0x000fe200078e0000 */
[----:B------:R2:W-:Y:S06]  /*3c30*/  STL [R1+0x394], R0 ;  /* 0x0003940001007387 */ /* 0x0005ec0000100800 */
.L_x_44:
[----:B-1---5:R-:W2:Y:S01]  /*3c40*/  LDL.LU R4, [R1+0x394] ;  /* 0x0003940001047983 */ /* 0x022ea20000300800 */
[----:B------:R-:W-:Y:S01]  /*3c50*/  BSSY.RECONVERGENT B1, `(.L_x_30) ;  /* 0x0000791000017945 */ /* 0x000fe20003800200 */
[C---:B--2---:R-:W-:Y:S02]  /*3c60*/  VIADD R0, R4.reuse, 0x2080 ;  /* 0x0000208004007836 */ /* 0x044fe40000000000 */
[----:B0-----:R-:W-:Y:S02]  /*3c70*/  VIADD R6, R4, 0x104 ;  /* 0x0000010404067836 */ /* 0x001fe40000000000 */
[----:B------:R-:W-:Y:S01]  /*3c80*/  IMAD.MOV.U32 R7, RZ, RZ, R4 ;  /* 0x000000ffff077224 */ /* 0x000fe200078e0004 */
[----:B------:R0:W-:Y:S01]  /*3c90*/  STL [R1+0x394], R0 ;  /* 0x0003940001007387 */ /* 0x0001e20000100800 */
[----:B------:R-:W-:Y:S02]  /*3ca0*/  VIMNMX.U32 R3, PT, PT, R9, R0, PT ;  /* 0x0000000009037248 */ /* 0x000fe40003fe0000 */
[----:B------:R-:W-:-:S02]  /*3cb0*/  ISETP.GE.U32.AND P0, PT, R0, R9, PT ;  /* 0x000000090000720c */ /* 0x000fc40003f06070 */
[----:B------:R-:W-:-:S13]  /*3cc0*/  ISETP.NE.AND P1, PT, R6, R3, PT ;  /* 0x000000030600720c */ /* 0x000fda0003f25270 */
[----:B0-----:R-:W-:Y:S05]  /*3cd0*/  @!P1 BRA `(.L_x_31) ;  /* 0x0000007800209947 */ /* 0x001fea0003800000 */
[----:B------:R-:W-:Y:S02]  /*3ce0*/  IMAD.MOV.U32 R5, RZ, RZ, RZ ;  /* 0x000000ffff057224 */ /* 0x000fe400078e00ff */
[--C-:B------:R-:W-:Y:S02]  /*3cf0*/  IMAD.MOV.U32 R4, RZ, RZ, R8.reuse ;  /* 0x000000ffff047224 */ /* 0x100fe400078e0008 */
[----:B------:R-:W-:-:S07]  /*3d00*/  IMAD.MOV.U32 R3, RZ, RZ, R8 ;  /* 0x000000ffff037224 */ /* 0x000fce00078e0008 */
.L_x_43:
[----:B------:R-:W-:Y:S01]  /*3d10*/  LDS R0, [R3+0x104] ;  /* 0x0001040003007984 */ /* 0x000fe20000000800 */
[----:B-----5:R-:W-:Y:S01]  /*3d20*/  VIADD R250, R4, 0x104 ;  /* 0x0000010404fa7836 */ /* 0x020fe20000000000 */
[----:B------:R-:W-:Y:S01]  /*3d30*/  BSSY.RECONVERGENT B2, `(.L_x_32) ;  /* 0x000077a000027945 */ /* 0x000fe20003800200 */
[----:B------:R-:W-:Y:S01]  /*3d40*/  VIADD R249, R3, 0x104 ;  /* 0x0000010403f97836 */ /* 0x000fe20000000000 */
[----:B------:R-:W0:Y:S04]  /*3d50*/  LDS R11, [R8] ;  /* 0x00000000080b7984 */ /* 0x000e280000000800 */
[----:B------:R-:W1:Y:S04]  /*3d60*/  LDS.U8 R10, [R3+0x146] ;  /* 0x00014600030a7984 */ /* 0x000e680000000000 */
[----:B------:R-:W2:Y:S04]  /*3d70*/  LDS.U8 R12, [R3+0x145] ;  /* 0x00014500030c7984 */ /* 0x000ea80000000000 */
[----:B------:R-:W-:Y:S04]  /*3d80*/  LDS.U8 R13, [R3+0x132] ;  /* 0x00013200030d7984 */ /* 0x000fe80000000000 */
[----:B------:R-:W-:Y:S04]  /*3d90*/  LDS.U8 R14, [R3+0x131] ;  /* 0x00013100030e7984 */ /* 0x000fe80000000000 */
[----:B------:R-:W-:Y:S04]  /*3da0*/  LDS.U8 R15, [R3+0x130] ;  /* 0x00013000030f7984 */ /* 0x000fe80000000000 */
[----:B------:R-:W-:Y:S04]  /*3db0*/  LDS.U8 R16, [R3+0x12f] ;  /* 0x00012f0003107984 */ /* 0x000fe80000000000 */
[----:B------:R-:W-:Y:S04]  /*3dc0*/  LDS.U8 R17, [R3+0x12e] ;  /* 0x00012e0003117984 */ /* 0x000fe80000000000 */
[----:B------:R-:W-:Y:S04]  /*3dd0*/  LDS.U8 R18, [R3+0x12d] ;  /* 0x00012d0003127984 */ /* 0x000fe80000000000 */
[----:B------:R-:W-:Y:S01]  /*3de0*/  LDS.U8 R19, [R3+0x12c] ;  /* 0x00012c0003137984 */ /* 0x000fe20000000000 */
[----:B0-----:R-:W-:-:S03]  /*3df0*/  FSETP.GT.AND P1, PT, R0, R11, PT ;  /* 0x0000000b0000720b */ /* 0x001fc60003f24000 */
[----:B------:R-:W-:Y:S04]  /*3e00*/  LDS.U8 R20, [R3+0x12b] ;  /* 0x00012b0003147984 */ /* 0x000fe80000000000 */
[----:B-1----:R-:W-:Y:S04]  /*3e10*/  STL [R1+0x388], R10 ;  /* 0x0003880a01007387 */ /* 0x002fe80000100800 */
[----:B--2---:R-:W-:Y:S04]  /*3e20*/  STL [R1+0x384], R12 ;  /* 0x0003840c01007387 */ /* 0x004fe80000100800 */
[----:B------:R-:W0:Y:S04]  /*3e30*/  LDS.U8 R10, [R3+0x144] ;  /* 0x00014400030a7984 */ /* 0x000e280000000000 */
        /* <DEDUP_REMOVED lines=8> */
[----:B------:R-:W-:Y:S04]  /*3ec0*/  LDS.U8 R27, [R3+0x124] ;  /* 0x00012400031b7984 */ /* 0x000fe80000000000 */
[----:B0-----:R-:W-:Y:S04]  /*3ed0*/  STL [R1+0x380], R10 ;  /* 0x0003800a01007387 */ /* 0x001fe80000100800 */
        /* <DEDUP_REMOVED lines=44> */
[----:B------:R3:W4:Y:S04]  /*41a0*/  LDS.U8 R49, [R3+0x10e] ;  /* 0x00010e0003317984 */ /* 0x0007280000000000 */
[----:B------:R3:W3:Y:S04]  /*41b0*/  LDS.U8 R50, [R3+0x10d] ;  /* 0x00010d0003327984 */ /* 0x0006e80000000000 */
[----:B------:R0:W3:Y:S04]  /*41c0*/  LDS.U8 R51, [R3+0x10c] ;  /* 0x00010c0003337984 */ /* 0x0000e80000000000 */
[----:B------:R0:W3:Y:S04]  /*41d0*/  LDS.U8 R52, [R3+0x10b] ;  /* 0x00010b0003347984 */ /* 0x0000e80000000000 */
[----:B------:R0:W3:Y:S04]  /*41e0*/  LDS.U8 R53, [R3+0x10a] ;  /* 0x00010a0003357984 */ /* 0x0000e80000000000 */
[----:B------:R0:W3:Y:S04]  /*41f0*/  LDS.U8 R54, [R3+0x109] ;  /* 0x0001090003367984 */ /* 0x0000e80000000000 */
[----:B------:R1:W3:Y:S04]  /*4200*/  LDS.U8 R55, [R3+0x108] ;  /* 0x0001080003377984 */ /* 0x0002e80000000000 */
[----:B0-----:R0:W-:Y:S04]  /*4210*/  STL [R1+0x350], R10 ;  /* 0x0003500a01007387 */ /* 0x0011e80000100800 */
[----:B-1----:R0:W-:Y:S04]  /*4220*/  STL [R1+0x34c], R11 ;  /* 0x00034c0b01007387 */ /* 0x0021e80000100800 */
[----:B--2---:R0:W-:Y:S04]  /*4230*/  STL [R1+0x348], R12 ;  /* 0x0003480c01007387 */ /* 0x0041e80000100800 */
[----:B------:R0:W1:Y:S04]  /*4240*/  LDS.U8 R10, [R3+0x135] ;  /* 0x00013500030a7984 */ /* 0x0000680000000000 */
[----:B------:R0:W2:Y:S04]  /*4250*/  LDS.U8 R11, [R3+0x134] ;  /* 0x00013400030b7984 */ /* 0x0000a80000000000 */
[----:B------:R0:W0:Y:S04]  /*4260*/  LDS.U8 R12, [R3+0x133] ;  /* 0x00013300030c7984 */ /* 0x0000280000000000 */
        /* <DEDUP_REMOVED lines=193> */
[----:B------:R0:W-:Y:S01]  /*4e80*/  STL [R1+0x38c], R250 ;  /* 0x00038cfa01007387 */ /* 0x0001e20000100800 */
[----:B-1234-:R-:W-:Y:S05]  /*4e90*/  @P1 BRA `(.L_x_33) ;  /* 0x00000018008c1947 */ /* 0x01efea0003800000 */
[----:B------:R-:W1:Y:S01]  /*4ea0*/  LDS R4, [R3] ;  /* 0x0000000003047984 */ /* 0x000e620000000800 */
[----:B------:R-:W-:Y:S01]  /*4eb0*/  BSSY.RECONVERGENT B3, `(.L_x_34) ;  /* 0x000008e000037945 */ /* 0x000fe20003800200 */
[----:B-1----:R-:W-:Y:S01]  /*4ec0*/  FSETP.GT.AND P1, PT, R0, R4, PT ;  /* 0x000000040000720b */ /* 0x002fe20003f24000 */
[----:B------:R-:W-:-:S12]  /*4ed0*/  IMAD.MOV.U32 R4, RZ, RZ, R249 ;  /* 0x000000ffff047224 */ /* 0x000fd800078e00f9 */
[----:B------:R-:W-:Y:S05]  /*4ee0*/  @!P1 BRA `(.L_x_35) ;  /* 0x0000000800289947 */ /* 0x000fea0003800000 */
[----:B------:R-:W-:Y:S01]  /*4ef0*/  BSSY.RECONVERGENT B4, `(.L_x_35) ;  /* 0x0000089000047945 */ /* 0x000fe20003800200 */
.L_x_36:
[----:B------:R-:W1:Y:S01]  /*4f00*/  LDS R4, [R3+-0x104] ;  /* 0xfffefc0003047984 */ /* 0x000e620000000800 */
[----:B0-----:R-:W-:Y:S01]  /*4f10*/  VIADD R250, R3, 0xfffffefc ;  /* 0xfffffefc03fa7836 */ /* 0x001fe20000000000 */
[----:B-1----:R-:W-:Y:S02]  /*4f20*/  FSETP.GT.AND P1, PT, R0, R4, PT ;  /* 0x000000040000720b */ /* 0x002fe40003f24000 */
[----:B------:R-:W0:Y:S04]  /*4f30*/  LDS R4, [R3] ;  /* 0x0000000003047984 */ /* 0x000e280000000800 */
[----:B0-----:R-:W-:Y:S04]  /*4f40*/  STS [R3+0x104], R4 ;  /* 0x0001040403007388 */ /* 0x001fe80000000800 */
[----:B------:R-:W0:Y:S04]  /*4f50*/  LDS R4, [R3+0x4] ;  /* 0x0000040003047984 */ /* 0x000e280000000800 */
        /* <DEDUP_REMOVED lines=126> */
[----:B0-----:R0:W-:Y:S02]  /*5740*/  STS [R3+0x204], R4 ;  /* 0x0002040403007388 */ /* 0x0011e40000000800 */
[----:B0-----:R-:W-:-:S02]  /*5750*/  IMAD.MOV.U32 R4, RZ, RZ, R3 ;  /* 0x000000ffff047224 */ /* 0x001fc400078e0003 */
[----:B------:R-:W-:Y:S01]  /*5760*/  IMAD.MOV.U32 R3, RZ, RZ, R250 ;  /* 0x000000ffff037224 */ /* 0x000fe200078e00fa */
[----:B------:R-:W-:Y:S06]  /*5770*/  @P1 BRA `(.L_x_36) ;  /* 0xfffffff400e01947 */ /* 0x000fec000383ffff */
[----:B------:R-:W-:Y:S05]  /*5780*/  BSYNC.RECONVERGENT B4 ;  /* 0x0000000000047941 */ /* 0x000fea0003800200 */
.L_x_35:
[----:B------:R-:W-:Y:S05]  /*5790*/  BSYNC.RECONVERGENT B3 ;  /* 0x0000000000037941 */ /* 0x000fea0003800200 */
.L_x_34:
[----:B------:R1:W-:Y:S04]  /*57a0*/  STS [R4], R0 ;  /* 0x0000000004007388 */ /* 0x0003e80000000800 */
[----:B------:R2:W-:Y:S04]  /*57b0*/  STS.U8 [R4+0x4], R55 ;  /* 0x0000043704007388 */ /* 0x0005e80000000000 */
        /* <DEDUP_REMOVED lines=11> */
[----:B------:R-:W5:Y:S04]  /*5870*/  LDL.LU R252, [R1+0x37c] ;  /* 0x00037c0001fc7983 */ /* 0x000f680000300800 */
[----:B------:R-:W5:Y:S04]  /*5880*/  LDL.LU R251, [R1+0x380] ;  /* 0x0003800001fb7983 */ /* 0x000f680000300800 */
[----:B0-----:R-:W5:Y:S04]  /*5890*/  LDL.LU R250, [R1+0x384] ;  /* 0x0003840001fa7983 */ /* 0x001f680000300800 */
[----:B------:R-:W5:Y:S04]  /*58a0*/  LDL.LU R3, [R1+0x388] ;  /* 0x0003880001037983 */ /* 0x000f680000300800 */
[----:B-1----:R-:W5:Y:S04]  /*58b0*/  LDL.LU R0, [R1+0x378] ;  /* 0x0003780001007983 */ /* 0x002f680000300800 */
[----:B--2---:R-:W2:Y:S04]  /*58c0*/  LDL.LU R55, [R1+0x374] ;  /* 0x0003740001377983 */ /* 0x004ea80000300800 */
[----:B---3--:R-:W3:Y:S04]  /*58d0*/  LDL.LU R54, [R1+0x370] ;  /* 0x0003700001367983 */ /* 0x008ee80000300800 */
[----:B----4-:R-:W4:Y:S04]  /*58e0*/  LDL.LU R53, [R1+0x36c] ;  /* 0x00036c0001357983 */ /* 0x010f280000300800 */
[----:B-----5:R-:W5:Y:S04]  /*58f0*/  LDL.LU R52, [R1+0x368] ;  /* 0x0003680001347983 */ /* 0x020f680000300800 */
[----:B------:R-:W5:Y:S04]  /*5900*/  LDL.LU R51, [R1+0x364] ;  /* 0x0003640001337983 */ /* 0x000f680000300800 */
[----:B------:R-:W5:Y:S04]  /*5910*/  LDL.LU R50, [R1+0x360] ;  /* 0x0003600001327983 */ /* 0x000f680000300800 */
[----:B------:R-:W5:Y:S04]  /*5920*/  LDL.LU R49, [R1+0x35c] ;  /* 0x00035c0001317983 */ /* 0x000f680000300800 */
[----:B------:R-:W5:Y:S04]  /*5930*/  LDL.LU R48, [R1+0x358] ;  /* 0x0003580001307983 */ /* 0x000f680000300800 */
[----:B------:R-:W5:Y:S04]  /*5940*/  LDL.LU R47, [R1+0x354] ;  /* 0x00035400012f7983 */ /* 0x000f680000300800 */
[----:B------:R-:W5:Y:S04]  /*5950*/  LDL.LU R46, [R1+0x350] ;  /* 0x00035000012e7983 */ /* 0x000f680000300800 */
[----:B------:R-:W5:Y:S04]  /*5960*/  LDL.LU R45, [R1+0x34c] ;  /* 0x00034c00012d7983 */ /* 0x000f680000300800 */
[----:B------:R-:W5:Y:S04]  /*5970*/  LDL.LU R44, [R1+0x348] ;  /* 0x00034800012c7983 */ /* 0x000f680000300800 */
        /* <DEDUP_REMOVED lines=63> */
[----:B--2---:R0:W-:Y:S04]  /*5d70*/  STS.U8 [R4+0x3d], R55 ;  /* 0x00003d3704007388 */ /* 0x0041e80000000000 */
[----:B---3--:R0:W-:Y:S04]  /*5d80*/  STS.U8 [R4+0x3c], R54 ;  /* 0x00003c3604007388 */ /* 0x0081e80000000000 */
[----:B----4-:R0:W-:Y:S04]  /*5d90*/  STS.U8 [R4+0x3b], R53 ;  /* 0x00003b3504007388 */ /* 0x0101e80000000000 */
[----:B-----5:R0:W-:Y:S04]  /*5da0*/  STS.U8 [R4+0x3a], R52 ;  /* 0x00003a3404007388 */ /* 0x0201e80000000000 */
        /* <DEDUP_REMOVED lines=176> */
[----:B------:R0:W-:Y:S01]  /*68b0*/  STS.U8 [R4+0x103], R248 ;  /* 0x000103f804007388 */ /* 0x0001e20000000000 */
[----:B------:R-:W-:Y:S05]  /*68c0*/  BRA `(.L_x_37) ;  /* 0x0000004c00007947 */ /* 0x000fea0003800000 */
.L_x_33:
[----:B------:R1:W5:Y:S01]  /*68d0*/  LDL R252, [R1+0x38c] ;  /* 0x00038c0001fc7983 */ /* 0x0003620000100800 */
[----:B0-----:R-:W-:Y:S01]  /*68e0*/  LOP3.LUT R250, R5, 0x3, RZ, 0xc0, !PT ;  /* 0x0000000305fa7812 */ /* 0x001fe200078ec0ff */
[----:B------:R-:W-:-:S03]  /*68f0*/  IMAD.MOV.U32 R251, RZ, RZ, R6 ;  /* 0x000000fffffb7224 */ /* 0x000fc600078e0006 */
[----:B------:R-:W-:Y:S01]  /*6900*/  ISETP.NE.AND P1, PT, R250, 0x3, PT ;  /* 0x00000003fa00780c */ /* 0x000fe20003f25270 */
[----:B------:R-:W-:Y:S01]  /*6910*/  BSSY.RECONVERGENT B3, `(.L_x_38) ;  /* 0x0000198000037945 */ /* 0x000fe20003800200 */
[----:B------:R-:W-:-:S11]  /*6920*/  VIADD R250, R3, 0x208 ;  /* 0x0000020803fa7836 */ /* 0x000fd60000000000 */
[----:B-1----:R-:W-:Y:S05]  /*6930*/  @!P1 BRA `(.L_x_39) ;  /* 0x0000001800549947 */ /* 0x002fea0003800000 */
[----:B------:R-:W0:Y:S01]  /*6940*/  LDS R250, [R4] ;  /* 0x0000000004fa7984 */ /* 0x000e220000000800 */
[----:B-----5:R-:W-:Y:S01]  /*6950*/  LOP3.LUT R252, R5, 0x3, RZ, 0xc0, !PT ;  /* 0x0000000305fc7812 */ /* 0x020fe200078ec0ff */
[----:B------:R-:W-:-:S03]  /*6960*/  VIADD R251, R6, 0xfffffefc ;  /* 0xfffffefc06fb7836 */ /* 0x000fc60000000000 */
[----:B------:R-:W-:Y:S01]  /*6970*/  ISETP.NE.AND P1, PT, R252, RZ, PT ;  /* 0x000000fffc00720c */ /* 0x000fe20003f25270 */
[----:B------:R-:W-:Y:S01]  /*6980*/  IMAD.MOV.U32 R252, RZ, RZ, R4 ;  /* 0x000000fffffc7224 */ /* 0x000fe200078e0004 */
        /* <DEDUP_REMOVED lines=129> */
[----:B0-----:R-:W-:Y:S01]  /*71a0*/  IMAD.MOV.U32 R250, RZ, RZ, R249 ;  /* 0x000000fffffa7224 */ /* 0x001fe200078e00f9 */
[----:B------:R-:W-:Y:S06]  /*71b0*/  @!P1 BRA `(.L_x_39) ;  /* 0x0000001000349947 */ /* 0x000fec0003800000 */
[----:B------:R-:W0:Y:S01]  /*71c0*/  LDS R250, [R4+-0x104] ;  /* 0xfffefc0004fa7984 */ /* 0x000e220000000800 */
[----:B------:R-:W-:Y:S01]  /*71d0*/  LOP3.LUT R252, R5, 0x3, RZ, 0xc0, !PT ;  /* 0x0000000305fc7812 */ /* 0x000fe200078ec0ff */
[----:B------:R-:W-:-:S03]  /*71e0*/  VIADD R251, R6, 0xfffffdf8 ;  /* 0xfffffdf806fb7836 */ /* 0x000fc60000000000 */
[----:B------:R-:W-:Y:S01]  /*71f0*/  ISETP.NE.AND P1, PT, R252, 0x1, PT ;  /* 0x00000001fc00780c */ /* 0x000fe20003f25270 */
[----:B------:R-:W-:Y:S01]  /*7200*/  VIADD R252, R4, 0xfffffefc ;  /* 0xfffffefc04fc7836 */ /* 0x000fe20000000000 */
[----:B0-----:R-:W-:Y:S04]  /*7210*/  STS [R4], R250 ;  /* 0x000000fa04007388 */ /* 0x001fe80000000800 */
[----:B------:R-:W0:Y:S04]  /*7220*/  LDS R250, [R4+-0x100] ;  /* 0xffff000004fa7984 */ /* 0x000e280000000800 */
[----:B0-----:R-:W-:Y:S04]  /*7230*/  STS [R4+0x4], R250 ;  /* 0x000004fa04007388 */ /* 0x001fe80000000800 */
        /* <DEDUP_REMOVED lines=125> */
[----:B0-----:R0:W-:Y:S02]  /*7a10*/  STS [R4+0x100], R250 ;  /* 0x000100fa04007388 */ /* 0x0011e40000000800 */
[----:B0-----:R-:W-:Y:S01]  /*7a20*/  IMAD.MOV.U32 R250, RZ, RZ, R3 ;  /* 0x000000fffffa7224 */ /* 0x001fe200078e0003 */
[----:B------:R-:W-:Y:S06]  /*7a30*/  @!P1 BRA `(.L_x_39) ;  /* 0x0000000800149947 */ /* 0x000fec0003800000 */
[----:B------:R-:W0:Y:S01]  /*7a40*/  LDS R250, [R4+-0x108] ;  /* 0xfffef80004fa7984 */ /* 0x000e220000000800 */
[----:B------:R-:W-:Y:S02]  /*7a50*/  VIADD R252, R4, 0xfffffdf8 ;  /* 0xfffffdf804fc7836 */ /* 0x000fe40000000000 */
[----:B------:R-:W-:Y:S01]  /*7a60*/  VIADD R251, R6, 0xfffffcf4 ;  /* 0xfffffcf406fb7836 */ /* 0x000fe20000000000 */
[----:B0-----:R-:W-:Y:S04]  /*7a70*/  STS [R4+-0x4], R250 ;  /* 0xfffffcfa04007388 */ /* 0x001fe80000000800 */
[----:B------:R-:W0:Y:S04]  /*7a80*/  LDS R250, [R4+-0x208] ;  /* 0xfffdf80004fa7984 */ /* 0x000e280000000800 */
        /* <DEDUP_REMOVED lines=126> */
[----:B0-----:R0:W-:Y:S02]  /*8270*/  STS [R4+-0x8], R250 ;  /* 0xfffff8fa04007388 */ /* 0x0011e40000000800 */
[----:B0-----:R-:W-:-:S07]  /*8280*/  VIADD R250, R3, 0xfffffefc ;  /* 0xfffffefc03fa7836 */ /* 0x001fce0000000000 */
.L_x_39:
[----:B------:R-:W-:Y:S05]  /*8290*/  BSYNC.RECONVERGENT B3 ;  /* 0x0000000000037941 */ /* 0x000fea0003800200 */
.L_x_38:
[----:B------:R-:W-:Y:S01]  /*82a0*/  ISETP.GE.U32.AND P1, PT, R5, 0x3, PT ;  /* 0x000000030500780c */ /* 0x000fe20003f26070 */
[----:B------:R-:W-:-:S12]  /*82b0*/  BSSY.RECONVERGENT B3, `(.L_x_40) ;  /* 0x000020f000037945 */ /* 0x000fd80003800200 */
[----:B------:R-:W-:Y:S05]  /*82c0*/  @!P1 BRA `(.L_x_41) ;  /* 0x0000002000349947 */ /* 0x000fea0003800000 */
.L_x_42:
[----:B-----5:R-:W0:Y:S01]  /*82d0*/  LDS R3, [R252+-0x104] ;  /* 0xfffefc00fc037984 */ /* 0x020e220000000800 */
[----:B------:R-:W-:-:S05]  /*82e0*/  VIADD R251, R251, 0xfffffbf0 ;  /* 0xfffffbf0fbfb7836 */ /* 0x000fca0000000000 */
[----:B------:R-:W-:Y:S01]  /*82f0*/  ISETP.NE.AND P1, PT, R7, R251, PT ;  /* 0x000000fb0700720c */ /* 0x000fe20003f25270 */
        /* <DEDUP_REMOVED lines=517> */
[----:B------:R0:W1:Y:S02]  /*a350*/  LDS R3, [R252+-0x310] ;  /* 0xfffcf000fc037984 */ /* 0x0000640000000800 */
[----:B0-----:R-:W-:-:S02]  /*a360*/  VIADD R252, R252, 0xfffffbf0 ;  /* 0xfffffbf0fcfc7836 */ /* 0x001fc40000000000 */
[----:B-1----:R0:W-:Y:S02]  /*a370*/  STS [R250+-0x310], R3 ;  /* 0xfffcf003fa007388 */ /* 0x0021e40000000800 */
[----:B0-----:R-:W-:Y:S01]  /*a380*/  VIADD R250, R250, 0xfffffbf0 ;  /* 0xfffffbf0fafa7836 */ /* 0x001fe20000000000 */
[----:B------:R-:W-:Y:S06]  /*a390*/  @P1 BRA `(.L_x_42) ;  /* 0xffffffdc00cc1947 */ /* 0x000fec000383ffff */
.L_x_41:
[----:B------:R-:W-:Y:S05]  /*a3a0*/  BSYNC.RECONVERGENT B3 ;  /* 0x0000000000037941 */ /* 0x000fea0003800200 */
.L_x_40:
        /* <DEDUP_REMOVED lines=12> */
[----:B------:R-:W4:Y:S04]  /*a470*/  LDL.LU R250, [R1+0x378] ;  /* 0x0003780001fa7983 */ /* 0x000f280000300800 */
[----:B------:R-:W4:Y:S04]  /*a480*/  LDL.LU R251, [R1+0x37c] ;  /* 0x00037c0001fb7983 */ /* 0x000f280000300800 */
[----:B-----5:R-:W4:Y:S04]  /*a490*/  LDL.LU R252, [R1+0x380] ;  /* 0x0003800001fc7983 */ /* 0x020f280000300800 */
[----:B------:R-:W4:Y:S04]  /*a4a0*/  LDL.LU R4, [R1+0x384] ;  /* 0x0003840001047983 */ /* 0x000f280000300800 */
[----:B------:R-:W4:Y:S04]  /*a4b0*/  LDL.LU R3, [R1+0x388] ;  /* 0x0003880001037983 */ /* 0x000f280000300800 */
[----:B0-----:R-:W4:Y:S04]  /*a4c0*/  LDL.LU R0, [R1+0x374] ;  /* 0x0003740001007983 */ /* 0x001f280000300800 */
[----:B-1----:R-:W4:Y:S04]  /*a4d0*/  LDL.LU R55, [R1+0x370] ;  /* 0x0003700001377983 */ /* 0x002f280000300800 */
[----:B--2---:R-:W2:Y:S04]  /*a4e0*/  LDL.LU R54, [R1+0x36c] ;  /* 0x00036c0001367983 */ /* 0x004ea80000300800 */
[----:B---3--:R-:W3:Y:S04]  /*a4f0*/  LDL.LU R53, [R1+0x368] ;  /* 0x0003680001357983 */ /* 0x008ee80000300800 */
[----:B----4-:R-:W4:Y:S04]  /*a500*/  LDL.LU R52, [R1+0x364] ;  /* 0x0003640001347983 */ /* 0x010f280000300800 */
[----:B------:R-:W4:Y:S04]  /*a510*/  LDL.LU R51, [R1+0x360] ;  /* 0x0003600001337983 */ /* 0x000f280000300800 */
[----:B------:R-:W4:Y:S04]  /*a520*/  LDL.LU R50, [R1+0x35c] ;  /* 0x00035c0001327983 */ /* 0x000f280000300800 */
[----:B------:R-:W4:Y:S04]  /*a530*/  LDL.LU R49, [R1+0x358] ;  /* 0x0003580001317983 */ /* 0x000f280000300800 */
[----:B------:R-:W4:Y:S04]  /*a540*/  LDL.LU R48, [R1+0x354] ;  /* 0x0003540001307983 */ /* 0x000f280000300800 */
[----:B------:R-:W4:Y:S04]  /*a550*/  LDL.LU R47, [R1+0x350] ;  /* 0x00035000012f7983 */ /* 0x000f280000300800 */
[----:B------:R-:W4:Y:S04]  /*a560*/  LDL.LU R46, [R1+0x34c] ;  /* 0x00034c00012e7983 */ /* 0x000f280000300800 */
[----:B------:R-:W4:Y:S04]  /*a570*/  LDL.LU R45, [R1+0x348] ;  /* 0x00034800012d7983 */ /* 0x000f280000300800 */
        /* <DEDUP_REMOVED lines=244> */
[----:B------:R1:W-:Y:S02]  /*b4c0*/  STS.U8 [R8+0x103], R248 ;  /* 0x000103f808007388 */ /* 0x0003e40000000000 */
.L_x_37:
[----:B------:R-:W-:Y:S05]  /*b4d0*/  BSYNC.RECONVERGENT B2 ;  /* 0x0000000000027941 */ /* 0x000fea0003800200 */
.L_x_32:
[----:B01----:R0:W5:Y:S01]  /*b4e0*/  LDL.LU R4, [R1+0x38c] ;  /* 0x00038c0001047983 */ /* 0x0031620000300800 */
[----:B------:R-:W-:Y:S02]  /*b4f0*/  VIADD R0, R7, 0x2080 ;  /* 0x0000208007007836 */ /* 0x000fe40000000000 */
[----:B------:R-:W-:Y:S02]  /*b500*/  VIADD R6, R6, 0x104 ;  /* 0x0000010406067836 */ /* 0x000fe40000000000 */
[----:B------:R-:W-:Y:S01]  /*b510*/  VIADD R5, R5, 0x1 ;  /* 0x0000000105057836 */ /* 0x000fe20000000000 */
[----:B------:R-:W-:-:S04]  /*b520*/  VIMNMX.U32 R3, PT, PT, R9, R0, PT ;  /* 0x0000000009037248 */ /* 0x000fc80003fe0000 */
[----:B------:R-:W-:Y:S01]  /*b530*/  ISETP.NE.AND P1, PT, R6, R3, PT ;  /* 0x000000030600720c */ /* 0x000fe20003f25270 */
[----:B------:R-:W-:-:S12]  /*b540*/  IMAD.MOV.U32 R3, RZ, RZ, R249 ;  /* 0x000000ffff037224 */ /* 0x000fd800078e00f9 */
[----:B0-----:R-:W-:Y:S05]  /*b550*/  @P1 BRA `(.L_x_43) ;  /* 0xffffff8400ec1947 */ /* 0x001fea000383ffff */
.L_x_31:
[----:B------:R-:W-:Y:S05]  /*b560*/  BSYNC.RECONVERGENT B1 ;  /* 0x0000000000017941 */ /* 0x000fea0003800200 */
.L_x_30:
[----:B------:R-:W-:Y:S01]  /*b570*/  VIADD R8, R8, 0x2080 ;  /* 0x0000208008087836 */ /* 0x000fe20000000000 */
[----:B------:R-:W-:Y:S06]  /*b580*/  @!P0 BRA `(.L_x_44) ;  /* 0xffffff8400ac8947 */ /* 0x000fec000383ffff */
[----:B------:R-:W-:Y:S05]  /*b590*/  BSYNC.RECONVERGENT B0 ;  /* 0x0000000000007941 */ /* 0x000fea0003800200 */
.L_x_29:
[----:B------:R-:W2:Y:S01]  /*b5a0*/  LDCU UR4, c[0x0][0x380] ;  /* 0x00007000ff0477ac */ /* 0x000ea20008000800 */
[----:B------:R-:W-:Y:S04]  /*b5b0*/  BSSY.RECONVERGENT B6, `(.L_x_45) ;  /* 0x00023de000067945 */ /* 0x000fe80003800200 */
[----:B------:R-:W-:Y:S01]  /*b5c0*/  BSSY.RELIABLE B3, `(.L_x_46) ;  /* 0x00023d6000037945 */ /* 0x000fe20003800100 */
[----:B--2---:R-:W-:-:S05]  /*b5d0*/  IMAD.U32 R0, RZ, RZ, UR4 ;  /* 0x00000004ff007e24 */ /* 0x004fca000f8e00ff */
[----:B------:R-:W-:-:S13]  /*b5e0*/  ISETP.GE.AND P0, PT, R0, 0x21, PT ;  /* 0x000000210000780c */ /* 0x000fda0003f06270 */
[----:B------:R-:W-:Y:S05]  /*b5f0*/  @!P0 BRA `(.L_x_47) ;  /* 0x0000023c003c8947 */ /* 0x000fea0003800000 */
[----:B------:R-:W2:Y:S04]  /*b600*/  LDL R3, [R1+0x39c] ;  /* 0x00039c0001037983 */ /* 0x000ea80000100800 */
[----:B-1---5:R-:W3:Y:S04]  /*b610*/  LDL R4, [R1+0x398] ;  /* 0x0003980001047983 */ /* 0x022ee80000100800 */
[----:B------:R-:W4:Y:S01]  /*b620*/  LDL R5, [R1+0x390] ;  /* 0x0003900001057983 */ /* 0x000f220000100800 */
[----:B------:R-:W-:Y:S01]  /*b630*/  BSSY.RECONVERGENT B2, `(.L_x_48) ;  /* 0x00013cd000027945 */ /* 0x000fe20003800200 */
[----:B------:R-:W-:Y:S01]  /*b640*/  PLOP3.LUT P0, PT, PT, PT, PT, 0x8, 0x80 ;  /* 0x000000000080781c */ /* 0x000fe20003f0e170 */
[----:B0-----:R-:W-:-:S02]  /*b650*/  IMAD.MOV.U32 R6, RZ, RZ, RZ ;  /* 0x000000ffff067224 */ /* 0x001fc400078e00ff */
[----:B--2---:R-:W-:Y:S02]  /*b660*/  IMAD.MOV.U32 R2, RZ, RZ, R3 ;  /* 0x000000ffff027224 */ /* 0x004fe400078e0003 */
[----:B---3--:R-:W-:Y:S02]  /*b670*/  IMAD.MOV.U32 R3, RZ, RZ, R4 ;  /* 0x000000ffff037224 */ /* 0x008fe400078e0004 */
[----:B----4-:R-:W-:Y:S02]  /*b680*/  IMAD R7, R5, 0x104, RZ ;  /* 0x0000010405077824 */ /* 0x010fe400078e02ff */
[----:B------:R-:W-:-:S04]  /*b690*/  IMAD.WIDE.U32 R4, R0, 0x104, R2 ;  /* 0x0000010400047825 */ /* 0x000fc800078e0002 */
[----:B------:R-:W-:Y:S02]  /*b6a0*/  IMAD.MOV.U32 R3, RZ, RZ, 0x20 ;  /* 0x00000020ff037424 */ /* 0x000fe400078e00ff */
[----:B------:R-:W-:-:S07]  /*b6b0*/  IMAD.IADD R7, R7, 0x1, R5 ;  /* 0x0000000107077824 */ /* 0x000fce00078e0205 */
.L_x_91:
[----:B------:R-:W-:Y:S01]  /*b6c0*/  BSSY.RECONVERGENT B1, `(.L_x_49) ;  /* 0x00013ba000017945 */ /* 0x000fe20003800200 */
[----:B------:R-:W-:-:S03]  /*b6d0*/  PLOP3.LUT P1, PT, P0, PT, PT, 0x80, 0x8 ;  /* 0x000000000008781c */ /* 0x000fc6000072f070 */
[----:B------:R-:W-:Y:S10]  /*b6e0*/  @P0 BRA `(.L_x_50) ;  /* 0x0000011000d80947 */ /* 0x000ff40003800000 */
[----:B------:R0:W5:Y:S01]  /*b6f0*/  LDL R17, [R1+0x39c] ;  /* 0x00039c0001117983 */ /* 0x0001620000100800 */
[----:B------:R-:W1:Y:S01]  /*b700*/  S2UR UR5, SR_CgaCtaId ;  /* 0x00000000000579c3 */ /* 0x000e620000008800 */
[----:B------:R-:W-:Y:S01]  /*b710*/  UMOV UR4, 0x400 ;  /* 0x0000040000047882 */ /* 0x000fe20000000000 */
[----:B------:R-:W-:Y:S01]  /*b720*/  IMAD R19, R6, 0x208, RZ ;  /* 0x0000020806137824 */ /* 0x000fe200078e02ff */
[----:B------:R0:W5:Y:S01]  /*b730*/  LDL R0, [R1+0x398] ;  /* 0x0003980001007983 */ /* 0x0001620000100800 */
[----:B------:R-:W-:Y:S01]  /*b740*/  UIADD3 UR4, UPT, UPT, UR4, 0x10, URZ ;  /* 0x0000001004047890 */ /* 0x000fe2000fffe0ff */
[----:B------:R-:W2:Y:S01]  /*b750*/  S2R R11, SR_SWINHI ;  /* 0x00000000000b7919 */ /* 0x000ea20000002f00 */
[----:B------:R-:W-:Y:S02]  /*b760*/  BSSY.RECONVERGENT B0, `(.L_x_51) ;  /* 0x000112d000007945 */ /* 0x000fe40003800200 */
[----:B-1----:R-:W-:-:S06]  /*b770*/  ULEA UR4, UR5, UR4, 0x18 ;  /* 0x0000000405047291 */ /* 0x002fcc000f8ec0ff */
[----:B------:R-:W-:-:S04]  /*b780*/  IMAD.U32 R2, RZ, RZ, UR4 ;  /* 0x00000004ff027e24 */ /* 0x000fc8000f8e00ff */
[----:B------:R-:W-:Y:S01]  /*b790*/  IMAD.MOV.U32 R8, RZ, RZ, R2 ;  /* 0x000000ffff087224 */ /* 0x000fe200078e0002 */
[----:B------:R-:W-:Y:S02]  /*b7a0*/  MOV R12, R2 ;  /* 0x00000002000c7202 */ /* 0x000fe40000000f00 */
[----:B--2---:R-:W-:Y:S01]  /*b7b0*/  MOV R13, R11 ;  /* 0x0000000b000d7202 */ /* 0x004fe20000000f00 */
[----:B------:R-:W-:-:S04]  /*b7c0*/  IMAD.WIDE.U32 R10, R3, 0x208, RZ ;  /* 0x00000208030a7825 */ /* 0x000fc800078e00ff */
[----:B------:R-:W-:Y:S02]  /*b7d0*/  IMAD.MOV.U32 R43, RZ, RZ, R12 ;  /* 0x000000ffff2b7224 */ /* 0x000fe400078e000c */
[----:B------:R-:W-:Y:S02]  /*b7e0*/  IMAD.MOV.U32 R32, RZ, RZ, R13 ;  /* 0x000000ffff207224 */ /* 0x000fe400078e000d */
[----:B0-----:R-:W-:-:S07]  /*b7f0*/  IMAD.IADD R19, R11, 0x1, R19 ;  /* 0x000000010b137824 */ /* 0x001fce00078e0213 */
.L_x_76:
[----:B------:R-:W2:Y:S01]  /*b800*/  LDL R16, [R1+0x390] ;  /* 0x0003900001107983 */ /* 0x000ea20000100800 */
[----:B------:R-:W0:Y:S01]  /*b810*/  LDC R15, c[0x0][0x380] ;  /* 0x0000e000ff0f7b82 */ /* 0x000e220000000800 */
[----:B------:R-:W-:Y:S01]  /*b820*/  IMAD R14, R3, 0x104, R8 ;  /* 0x00000104030e7824 */ /* 0x000fe200078e0208 */
[----:B------:R-:W-:Y:S01]  /*b830*/  BSSY.RECONVERGENT B4, `(.L_x_52) ;  /* 0x000013e000047945 */ /* 0x000fe20003800200 */
[----:B------:R-:W1:Y:S01]  /*b840*/  S2R R13, SR_SWINHI ;  /* 0x00000000000d7919 */ /* 0x000e620000002f00 */
[----:B------:R-:W-:Y:S02]  /*b850*/  IMAD.MOV.U32 R12, RZ, RZ, R43 ;  /* 0x000000ffff0c7224 */ /* 0x000fe400078e002b */
[----:B------:R-:W-:Y:S01]  /*b860*/  VIMNMX.U32 R45, PT, PT, R9, R14, PT ;  /* 0x0000000e092d7248 */ /* 0x000fe20003fe0000 */
[----:B------:R-:W-:Y:S01]  /*b870*/  IMAD R27, R6, 0x104, RZ ;  /* 0x00000104061b7824 */ /* 0x000fe200078e02ff */
[----:B------:R-:W-:Y:S01]  /*b880*/  ISETP.GE.U32.AND P2, PT, R14, R9, PT ;  /* 0x000000090e00720c */ /* 0x000fe20003f46070 */
[----:B-----5:R-:W-:Y:S01]  /*b890*/  IMAD.MOV.U32 R26, RZ, RZ, R17 ;  /* 0x000000ffff1a7224 */ /* 0x020fe200078e0011 */
[----:B------:R-:W-:-:S02]  /*b8a0*/  MOV R22, R2 ;  /* 0x0000000200167202 */ /* 0x000fc40000000f00 */
[----:B-1----:R-:W-:Y:S01]  /*b8b0*/  MOV R23, R13 ;  /* 0x0000000d00177202 */ /* 0x002fe20000000f00 */
[----:B------:R-:W-:Y:S02]  /*b8c0*/  IMAD.MOV.U32 R13, RZ, RZ, R32 ;  /* 0x000000ffff0d7224 */ /* 0x000fe400078e0020 */
[----:B0-----:R-:W-:-:S04]  /*b8d0*/  IMAD.WIDE.U32 R22, R15, 0x104, R22 ;  /* 0x000001040f167825 */ /* 0x001fc800078e0016 */
[----:B------:R-:W-:-:S04]  /*b8e0*/  IMAD.WIDE.U32 R12, R3, 0x104, R12 ;  /* 0x00000104030c7825 */ /* 0x000fc800078e000c */
[----:B------:R-:W-:Y:S01]  /*b8f0*/  IMAD.IADD R21, R13, 0x1, R27 ;  /* 0x000000010d157824 */ /* 0x000fe200078e021b */
[----:B------:R-:W-:Y:S01]  /*b900*/  SEL R14, R12, R22, !P2 ;  /* 0x000000160c0e7207 */ /* 0x000fe20005000000 */
[----:B--2---:R-:W-:Y:S02]  /*b910*/  IMAD R15, R16, 0x104, RZ ;  /* 0x00000104100f7824 */ /* 0x004fe400078e02ff */
[----:B------:R-:W-:Y:S02]  /*b920*/  IMAD R16, R3, 0x104, R45 ;  /* 0x0000010403107824 */ /* 0x000fe400078e022d */
[----:B------:R-:W-:-:S03]  /*b930*/  IMAD.IADD R18, R15, 0x1, R23 ;  /* 0x000000010f127824 */ /* 0x000fc600078e0217 */
[----:B------:R-:W-:Y:S02]  /*b940*/  VIMNMX.U32 R34, PT, PT, R9, R16, PT ;  /* 0x0000001009227248 */ /* 0x000fe40003fe0000 */
[----:B------:R-:W-:Y:S02]  /*b950*/  SEL R15, R21, R18, !P2 ;  /* 0x00000012150f7207 */ /* 0x000fe40005000000 */
[----:B------:R-:W-:Y:S02]  /*b960*/  ISETP.NE.AND P2, PT, R45, R34, PT ;  /* 0x000000222d00720c */ /* 0x000fe40003f45270 */
[----:B------:R-:W-:Y:S01]  /*b970*/  ISETP.GE.U32.AND P3, PT, R16, R9, PT ;  /* 0x000000091000720c */ /* 0x000fe20003f66070 */
[----:B------:R-:W-:Y:S01]  /*b980*/  IMAD.WIDE.U32 R24, R3, 0x104, R14 ;  /* 0x0000010403187825 */ /* 0x000fe200078e000e */
[----:B------:R-:W-:-:S03]  /*b990*/  ISETP.EQ.OR P2, PT, R8, R45, !P2 ;  /* 0x0000002d0800720c */ /* 0x000fc60005742670 */
[----:B------:R-:W-:Y:S01]  /*b9a0*/  IMAD.MOV.U32 R16, RZ, RZ, R45 ;  /* 0x000000ffff107224 */ /* 0x000fe200078e002d */
[----:B------:R-:W-:Y:S01]  /*b9b0*/  SEL R20, R24, R22, !P3 ;  /* 0x0000001618147207 */ /* 0x000fe20005800000 */
[----:B------:R-:W-:Y:S02]  /*b9c0*/  IMAD.MOV.U32 R24, RZ, RZ, R8 ;  /* 0x000000ffff187224 */ /* 0x000fe400078e0008 */
[----:B------:R-:W-:Y:S02]  /*b9d0*/  IMAD.MOV.U32 R22, RZ, RZ, R14 ;  /* 0x000000ffff167224 */ /* 0x000fe400078e000e */
[----:B------:R-:W-:Y:S02]  /*b9e0*/  IMAD.MOV.U32 R23, RZ, RZ, R15 ;  /* 0x000000ffff177224 */ /* 0x000fe400078e000f */
[----:B------:R-:W-:Y:S02]  /*b9f0*/  @!P3 IMAD.IADD R18, R27, 0x1, R25 ;  /* 0x000000011b12b824 */ /* 0x000fe400078e0219 */
[----:B------:R-:W-:Y:S01]  /*ba00*/  IMAD.MOV.U32 R27, RZ, RZ, R0 ;  /* 0x000000ffff1b7224 */ /* 0x000fe200078e0000 */
[----:B------:R-:W-:Y:S06]  /*ba10*/  @P2 BRA `(.L_x_53) ;  /* 0x00000010007c2947 */ /* 0x000fec0003800000 */
[----:B------:R-:W-:Y:S02]  /*ba20*/  IMAD.MOV.U32 R22, RZ, RZ, R14 ;  /* 0x000000ffff167224 */ /* 0x000fe400078e000e */
[----:B------:R-:W-:Y:S02]  /*ba30*/  IMAD.MOV.U32 R23, RZ, RZ, R15 ;  /* 0x000000ffff177224 */ /* 0x000fe400078e000f */
[--C-:B------:R-:W-:Y:S02]  /*ba40*/  IMAD.MOV.U32 R25, RZ, RZ, R45.reuse ;  /* 0x000000ffff197224 */ /* 0x100fe400078e002d */
[----:B------:R-:W-:Y:S02]  /*ba50*/  IMAD.MOV.U32 R16, RZ, RZ, R45 ;  /* 0x000000ffff107224 */ /* 0x000fe400078e002d */
[--C-:B------:R-:W-:Y:S02]  /*ba60*/  IMAD.MOV.U32 R28, RZ, RZ, R8.reuse ;  /* 0x000000ffff1c7224 */ /* 0x100fe400078e0008 */
[----:B------:R-:W-:-:S02]  /*ba70*/  IMAD.MOV.U32 R24, RZ, RZ, R8 ;  /* 0x000000ffff187224 */ /* 0x000fc400078e0008 */
[----:B------:R-:W-:Y:S02]  /*ba80*/  IMAD.MOV.U32 R26, RZ, RZ, R17 ;  /* 0x000000ffff1a7224 */ /* 0x000fe400078e0011 */
[----:B------:R-:W-:-:S07]  /*ba90*/  IMAD.MOV.U32 R27, RZ, RZ, R0 ;  /* 0x000000ffff1b7224 */ /* 0x000fce00078e0000 */
.L_x_57:
[----:B------:R-:W-:Y:S01]  /*baa0*/  LDS R29, [R16] ;  /* 0x00000000101d7984 */ /* 0x000fe20000000800 */
[----:B------:R-:W-:Y:S03]  /*bab0*/  BSSY.RECONVERGENT B5, `(.L_x_54) ;  /* 0x0000110000057945 */ /* 0x000fe60003800200 */
[----:B------:R-:W0:Y:S02]  /*bac0*/  LDS R30, [R24] ;  /* 0x00000000181e7984 */ /* 0x000e240000000800 */
[----:B0-----:R-:W-:-:S13]  /*bad0*/  FSETP.GT.AND P2, PT, R29, R30, PT ;  /* 0x0000001e1d00720b */ /* 0x001fda0003f44000 */
[----:B------:R-:W-:Y:S05]  /*bae0*/  @!P2 BRA `(.L_x_55) ;  /* 0x000000080018a947 */ /* 0x000fea0003800000 */
[----:B------:R-:W-:Y:S01]  /*baf0*/  ST.E desc[UR36][R26.64], R29 ;  /* 0x0000001d1a007985 */ /* 0x000fe2000c101924 */
[----:B------:R-:W-:Y:S01]  /*bb00*/  IADD3 R22, P2, PT, R22, 0x104, RZ ;  /* 0x0000010416167810 */ /* 0x000fe20007f5e0ff */
[----:B------:R-:W-:Y:S02]  /*bb10*/  VIADD R25, R25, 0x104 ;  /* 0x0000010419197836 */ /* 0x000fe40000000000 */
[----:B------:R-:W0:Y:S02]  /*bb20*/  LDS R31, [R16+0x4] ;  /* 0x00000400101f7984 */ /* 0x000e240000000800 */
[----:B------:R-:W-:Y:S02]  /*bb30*/  IMAD.X R23, RZ, RZ, R23, P2 ;  /* 0x000000ffff177224 */ /* 0x000fe400010e0617 */
[----:B0-----:R-:W-:Y:S04]  /*bb40*/  ST.E desc[UR36][R26.64+0x4], R31 ;  /* 0x0000041f1a007985 */ /* 0x001fe8000c101924 */
[----:B------:R-:W0:Y:S04]  /*bb50*/  LDS R33, [R16+0x8] ;  /* 0x0000080010217984 */ /* 0x000e280000000800 */
        /* <DEDUP_REMOVED lines=123> */
[----:B------:R0:W1:Y:S02]  /*c310*/  LDS R29, [R16+0x100] ;  /* 0x00010000101d7984 */ /* 0x0000640000000800 */
[----:B0-----:R-:W-:-:S02]  /*c320*/  VIADD R16, R16, 0x104 ;  /* 0x0000010410107836 */ /* 0x001fc40000000000 */
[----:B-1----:R0:W-:Y:S01]  /*c330*/  ST.E desc[UR36][R26.64+0x100], R29 ;  /* 0x0001001d1a007985 */ /* 0x0021e2000c101924 */
[----:B------:R-:W-:Y:S05]  /*c340*/  BRA `(.L_x_56) ;  /* 0x0000000800187947 */ /* 0x000fea0003800000 */
.L_x_55:
[----:B------:R-:W0:Y:S01]  /*c350*/  LDS R29, [R24] ;  /* 0x00000000181d7984 */ /* 0x000e220000000800 */
[----:B------:R-:W-:Y:S01]  /*c360*/  IADD3 R43, P2, PT, R43, 0x104, RZ ;  /* 0x000001042b2b7810 */ /* 0x000fe20007f5e0ff */
[----:B------:R-:W-:-:S04]  /*c370*/  VIADD R28, R28, 0x104 ;  /* 0x000001041c1c7836 */ /* 0x000fc80000000000 */
[----:B------:R-:W-:Y:S01]  /*c380*/  IMAD.X R32, RZ, RZ, R32, P2 ;  /* 0x000000ffff207224 */ /* 0x000fe200010e0620 */
        /* <DEDUP_REMOVED lines=129> */
[----:B-1----:R1:W-:Y:S05]  /*cba0*/  ST.E desc[UR36][R26.64+0x100], R29 ;  /* 0x0001001d1a007985 */ /* 0x0023ea000c101924 */
.L_x_56:
[----:B------:R-:W-:Y:S05]  /*cbb0*/  BSYNC.RECONVERGENT B5 ;  /* 0x0000000000057941 */ /* 0x000fea0003800200 */
.L_x_54:
[----:B------:R-:W-:Y:S02]  /*cbc0*/  ISETP.NE.AND P2, PT, R25, R34, PT ;  /* 0x000000221900720c */ /* 0x000fe40003f45270 */
[----:B------:R-:W-:Y:S02]  /*cbd0*/  ISETP.NE.AND P4, PT, R28, R45, PT ;  /* 0x0000002d1c00720c */ /* 0x000fe40003f85270 */
[----:B01----:R-:W-:-:S05]  /*cbe0*/  IADD3 R26, P3, PT, R26, 0x104, RZ ;  /* 0x000001041a1a7810 */ /* 0x003fca0007f7e0ff */
[----:B------:R-:W-:-:S06]  /*cbf0*/  IMAD.X R27, RZ, RZ, R27, P3 ;  /* 0x000000ffff1b7224 */ /* 0x000fcc00018e061b */
[----:B------:R-:W-:Y:S05]  /*cc00*/  @P2 BRA P4, `(.L_x_57) ;  /* 0xffffffec00a42947 */ /* 0x000fea000203ffff */
.L_x_53:
[----:B------:R-:W-:Y:S05]  /*cc10*/  BSYNC.RECONVERGENT B4 ;  /* 0x0000000000047941 */ /* 0x000fea0003800200 */
.L_x_52:
[----:B------:R-:W-:Y:S01]  /*cc20*/  IADD3 R25, P2, PT, -R43, R14, RZ ;  /* 0x0000000e2b197210 */ /* 0x000fe20007f5e1ff */
[----:B------:R-:W-:Y:S04]  /*cc30*/  BSSY.RECONVERGENT B4, `(.L_x_58) ;  /* 0x00007e9000047945 */ /* 0x000fe80003800200 */
[----:B------:R-:W-:Y:S01]  /*cc40*/  IMAD.X R28, R15, 0x1, ~R32, P2 ;  /* 0x000000010f1c7824 */ /* 0x000fe200010e0e20 */
[----:B------:R-:W-:-:S04]  /*cc50*/  ISETP.GE.U32.AND P2, PT, R25, 0x1, PT ;  /* 0x000000011900780c */ /* 0x000fc80003f46070 */
[----:B------:R-:W-:-:S13]  /*cc60*/  ISETP.GE.AND.EX P2, PT, R28, RZ, PT, P2 ;  /* 0x000000ff1c00720c */ /* 0x000fda0003f46320 */
[----:B------:R-:W-:Y:S05]  /*cc70*/  @!P2 BRA `(.L_x_59) ;  /* 0x0000007c0090a947 */ /* 0x000fea0003800000 */
[C---:B------:R-:W-:Y:S01]  /*cc80*/  IMAD.WIDE.U32 R14, R28.reuse, -0x3f03f03f, RZ ;  /* 0xc0fc0fc11c0e7825 */ /* 0x040fe200078e00ff */
[C---:B------:R-:W-:Y:S01]  /*cc90*/  ISETP.GT.U32.AND P3, PT, R25.reuse, 0x103, PT ;  /* 0x000001031900780c */ /* 0x040fe20003f64070 */
[----:B------:R-:W-:Y:S03]  /*cca0*/  BSSY.RECONVERGENT B5, `(.L_x_60) ;  /* 0x0000436000057945 */ /* 0x000fe60003800200 */
[----:B------:R-:W-:Y:S01]  /*ccb0*/  ISETP.GT.U32.AND.EX P3, PT, R28, RZ, PT, P3 ;  /* 0x000000ff1c00720c */ /* 0x000fe20003f64130 */
[----:B------:R-:W-:-:S04]  /*ccc0*/  IMAD.WIDE.U32 R30, P2, R25, 0xfc0fc0f, R14 ;  /* 0x0fc0fc0f191e7825 */ /* 0x000fc8000784000e */
[----:B------:R-:W-:-:S04]  /*ccd0*/  IMAD.WIDE.U32 R14, R25, -0x3f03f03f, RZ ;  /* 0xc0fc0fc1190e7825 */ /* 0x000fc800078e00ff */
[----:B------:R-:W-:Y:S01]  /*cce0*/  IMAD.X R33, RZ, RZ, RZ, P2 ;  /* 0x000000ffff217224 */ /* 0x000fe200010e06ff */
[----:B------:R-:W-:Y:S01]  /*ccf0*/  IADD3 RZ, P2, PT, R15, R30, RZ ;  /* 0x0000001e0fff7210 */ /* 0x000fe20007f5e0ff */
[----:B------:R-:W-:-:S04]  /*cd00*/  IMAD.MOV.U32 R32, RZ, RZ, R31 ;  /* 0x000000ffff207224 */ /* 0x000fc800078e001f */
[----:B------:R-:W-:-:S05]  /*cd10*/  IMAD.WIDE.U32.X R14, R28, 0xfc0fc0f, R32, P2 ;  /* 0x0fc0fc0f1c0e7825 */ /* 0x000fca00010e0420 */
[--C-:B------:R-:W-:Y:S02]  /*cd20*/  SHF.R.U64 R14, R14, 0x4, R15.reuse ;  /* 0x000000040e0e7819 */ /* 0x100fe4000000120f */
[----:B------:R-:W-:Y:S02]  /*cd30*/  SHF.R.U32.HI R30, RZ, 0x4, R15 ;  /* 0x00000004ff1e7819 */ /* 0x000fe4000001160f */
[----:B------:R-:W-:Y:S02]  /*cd40*/  ISETP.GT.U32.AND P2, PT, R14, 0x1, PT ;  /* 0x000000010e00780c */ /* 0x000fe40003f44070 */
[----:B------:R-:W-:Y:S02]  /*cd50*/  SEL R15, RZ, 0xffffffff, !P3 ;  /* 0xffffffffff0f7807 */ /* 0x000fe40005800000 */
[----:B------:R-:W-:-:S04]  /*cd60*/  ISETP.GT.U32.AND.EX P2, PT, R30, RZ, PT, P2 ;  /* 0x000000ff1e00720c */ /* 0x000fc80003f44120 */
[----:B------:R-:W-:Y:S02]  /*cd70*/  SEL R29, R14, 0x1, P2 ;  /* 0x000000010e1d7807 */ /* 0x000fe40001000000 */
[----:B------:R-:W-:Y:S02]  /*cd80*/  IADD3 R14, P3, PT, R15, R14, RZ ;  /* 0x0000000e0f0e7210 */ /* 0x000fe40007f7e0ff */
[----:B------:R-:W-:Y:S02]  /*cd90*/  LOP3.LUT R34, R29, 0x7, RZ, 0xc0, !PT ;  /* 0x000000071d227812 */ /* 0x000fe400078ec0ff */
[----:B------:R-:W-:Y:S01]  /*cda0*/  ISETP.GE.U32.AND P4, PT, R14, 0x7, PT ;  /* 0x000000070e00780c */ /* 0x000fe20003f86070 */
[----:B------:R-:W-:Y:S01]  /*cdb0*/  IMAD.X R14, R15, 0x1, R30, P3 ;  /* 0x000000010f0e7824 */ /* 0x000fe200018e061e */
[----:B------:R-:W-:Y:S01]  /*cdc0*/  ISETP.NE.U32.AND P3, PT, R34, RZ, PT ;  /* 0x000000ff2200720c */ /* 0x000fe20003f65070 */
[----:B------:R-:W-:Y:S01]  /*cdd0*/  IMAD.MOV.U32 R15, RZ, RZ, R27 ;  /* 0x000000ffff0f7224 */ /* 0x000fe200078e001b */
[----:B------:R-:W-:-:S02]  /*cde0*/  SEL R30, R30, RZ, P2 ;  /* 0x000000ff1e1e7207 */ /* 0x000fc40001000000 */
[----:B------:R-:W-:Y:S01]  /*cdf0*/  ISETP.GE.U32.AND.EX P4, PT, R14, RZ, PT, P4 ;  /* 0x000000ff0e00720c */ /* 0x000fe20003f86140 */
[----:B------:R-:W-:Y:S01]  /*ce00*/  IMAD.MOV.U32 R14, RZ, RZ, R26 ;  /* 0x000000ffff0e7224 */ /* 0x000fe200078e001a */
[----:B------:R-:W-:-:S11]  /*ce10*/  ISETP.NE.AND.EX P3, PT, RZ, RZ, PT, P3 ;  /* 0x000000ffff00720c */ /* 0x000fd60003f65330 */
[----:B------:R-:W-:Y:S05]  /*ce20*/  @!P4 BRA `(.L_x_61) ;  /* 0x000000400074c947 */ /* 0x000fea0003800000 */
[----:B------:R-:W-:Y:S02]  /*ce30*/  LOP3.LUT R30, R30, 0x7fffff, RZ, 0xc0, !PT ;  /* 0x007fffff1e1e7812 */ /* 0x000fe400078ec0ff */
[----:B------:R-:W-:Y:S02]  /*ce40*/  CS2R R32, SRZ ;  /* 0x0000000000207805 */ /* 0x000fe4000001ff00 */
[----:B------:R-:W-:-:S07]  /*ce50*/  LOP3.LUT R31, R29, 0xfffffff8, RZ, 0xc0, !PT ;  /* 0xfffffff81d1f7812 */ /* 0x000fce00078ec0ff */
.L_x_62:
[----:B------:R-:W0:Y:S01]  /*ce60*/  LDS R35, [R24] ;  /* 0x0000000018237984 */ /* 0x000e220000000800 */
[----:B------:R-:W-:Y:S02]  /*ce70*/  IADD3 R32, P2, PT, R32, 0x8, RZ ;  /* 0x0000000820207810 */ /* 0x000fe40007f5e0ff */
[----:B------:R-:W-:-:S03]  /*ce80*/  IADD3 R36, P4, PT, R14, 0x820, RZ ;  /* 0x000008200e247810 */ /* 0x000fc60007f9e0ff */
[----:B------:R-:W-:Y:S01]  /*ce90*/  IMAD.X R33, RZ, RZ, R33, P2 ;  /* 0x000000ffff217224 */ /* 0x000fe200010e0621 */
[----:B------:R-:W-:-:S04]  /*cea0*/  ISETP.NE.U32.AND P2, PT, R32, R31, PT ;  /* 0x0000001f2000720c */ /* 0x000fc80003f45070 */
[----:B------:R-:W-:Y:S01]  /*ceb0*/  ISETP.NE.AND.EX P2, PT, R33, R30, PT, P2 ;  /* 0x0000001e2100720c */ /* 0x000fe20003f45320 */
        /* <DEDUP_REMOVED lines=1030> */
[----:B0-----:R0:W-:Y:S04]  /*10f20*/  ST.E desc[UR36][R14.64+0x80c], R37 ;  /* 0x00080c250e007985 */ /* 0x0011e8000c101924 */
[----:B------:R-:W1:Y:S01]  /*10f30*/  LDS R39, [R24+0x810] ;  /* 0x0008100018277984 */ /* 0x000e620000000800 */
[----:B0-----:R-:W-:-:S03]  /*10f40*/  IMAD.X R37, RZ, RZ, R15, P4 ;  /* 0x000000ffff257224 */ /* 0x001fc600020e060f */
[----:B-1----:R-:W-:Y:S04]  /*10f50*/  ST.E desc[UR36][R14.64+0x810], R39 ;  /* 0x000810270e007985 */ /* 0x002fe8000c101924 */
[----:B------:R-:W0:Y:S04]  /*10f60*/  LDS R41, [R24+0x814] ;  /* 0x0008140018297984 */ /* 0x000e280000000800 */
[----:B0-----:R-:W-:Y:S04]  /*10f70*/  ST.E desc[UR36][R14.64+0x814], R41 ;  /* 0x000814290e007985 */ /* 0x001fe8000c101924 */
[----:B------:R-:W0:Y:S04]  /*10f80*/  LDS R43, [R24+0x818] ;  /* 0x00081800182b7984 */ /* 0x000e280000000800 */
[----:B0-----:R-:W-:Y:S04]  /*10f90*/  ST.E desc[UR36][R14.64+0x818], R43 ;  /* 0x0008182b0e007985 */ /* 0x001fe8000c101924 */
[----:B------:R0:W1:Y:S02]  /*10fa0*/  LDS R35, [R24+0x81c] ;  /* 0x00081c0018237984 */ /* 0x0000640000000800 */
[----:B0-----:R-:W-:-:S02]  /*10fb0*/  VIADD R24, R24, 0x820 ;  /* 0x0000082018187836 */ /* 0x001fc40000000000 */
[----:B-1----:R0:W-:Y:S02]  /*10fc0*/  ST.E desc[UR36][R14.64+0x81c], R35 ;  /* 0x00081c230e007985 */ /* 0x0021e4000c101924 */
[----:B0-----:R-:W-:Y:S02]  /*10fd0*/  IMAD.MOV.U32 R14, RZ, RZ, R36 ;  /* 0x000000ffff0e7224 */ /* 0x001fe400078e0024 */
[----:B------:R-:W-:Y:S01]  /*10fe0*/  IMAD.MOV.U32 R15, RZ, RZ, R37 ;  /* 0x000000ffff0f7224 */ /* 0x000fe200078e0025 */
[----:B------:R-:W-:Y:S06]  /*10ff0*/  @P2 BRA `(.L_x_62) ;  /* 0xffffffbc00982947 */ /* 0x000fec000383ffff */
.L_x_61:
[----:B------:R-:W-:Y:S05]  /*11000*/  BSYNC.RECONVERGENT B5 ;  /* 0x0000000000057941 */ /* 0x000fea0003800200 */
.L_x_60:
[----:B------:R-:W-:Y:S05]  /*11010*/  @!P3 BRA `(.L_x_59) ;  /* 0x0000003800a8b947 */ /* 0x000fea0003800000 */
[----:B------:R-:W-:Y:S01]  /*11020*/  ISETP.GE.U32.AND P2, PT, R34, 0x4, PT ;  /* 0x000000042200780c */ /* 0x000fe20003f46070 */
[----:B------:R-:W-:Y:S01]  /*11030*/  BSSY.RECONVERGENT B5, `(.L_x_63) ;  /* 0x0000213000057945 */ /* 0x000fe20003800200 */
[----:B------:R-:W-:Y:S02]  /*11040*/  LOP3.LUT R30, R29, 0x3, RZ, 0xc0, !PT ;  /* 0x000000031d1e7812 */ /* 0x000fe400078ec0ff */
[----:B------:R-:W-:Y:S02]  /*11050*/  ISETP.GE.U32.AND.EX P2, PT, RZ, RZ, PT, P2 ;  /* 0x000000ffff00720c */ /* 0x000fe40003f46120 */
[----:B------:R-:W-:-:S04]  /*11060*/  ISETP.NE.U32.AND P3, PT, R30, RZ, PT ;  /* 0x000000ff1e00720c */ /* 0x000fc80003f65070 */
[----:B------:R-:W-:-:S07]  /*11070*/  ISETP.NE.AND.EX P3, PT, RZ, RZ, PT, P3 ;  /* 0x000000ffff00720c */ /* 0x000fce0003f65330 */
[----:B------:R-:W-:Y:S06]  /*11080*/  @!P2 BRA `(.L_x_64) ;  /* 0x000000200034a947 */ /* 0x000fec0003800000 */
[----:B------:R-:W0:Y:S01]  /*11090*/  LDS R31, [R24] ;  /* 0x00000000181f7984 */ /* 0x000e220000000800 */
[----:B------:R-:W-:-:S03]  /*110a0*/  IADD3 R32, P2, PT, R14, 0x410, RZ ;  /* 0x000004100e207810 */ /* 0x000fc60007f5e0ff */
        /* <DEDUP_REMOVED lines=522> */
[----:B------:R-:W-:-:S07]  /*13150*/  IMAD.MOV.U32 R15, RZ, RZ, R41 ;  /* 0x000000ffff0f7224 */ /* 0x000fce00078e0029 */
.L_x_64:
[----:B------:R-:W-:Y:S05]  /*13160*/  BSYNC.RECONVERGENT B5 ;  /* 0x0000000000057941 */ /* 0x000fea0003800200 */
.L_x_63:
[----:B------:R-:W-:Y:S05]  /*13170*/  @!P3 BRA `(.L_x_59) ;  /* 0x000000180050b947 */ /* 0x000fea0003800000 */
[----:B------:R-:W-:Y:S01]  /*13180*/  ISETP.NE.U32.AND P2, PT, R30, 0x1, PT ;  /* 0x000000011e00780c */ /* 0x000fe20003f45070 */
[----:B------:R-:W-:Y:S01]  /*13190*/  BSSY.RECONVERGENT B5, `(.L_x_65) ;  /* 0x000010f000057945 */ /* 0x000fe20003800200 */
[----:B------:R-:W-:Y:S02]  /*131a0*/  LOP3.LUT R29, R29, 0x1, RZ, 0xc0, !PT ;  /* 0x000000011d1d7812 */ /* 0x000fe400078ec0ff */
[----:B------:R-:W-:Y:S02]  /*131b0*/  ISETP.NE.AND.EX P2, PT, RZ, RZ, PT, P2 ;  /* 0x000000ffff00720c */ /* 0x000fe40003f45320 */
[----:B------:R-:W-:-:S04]  /*131c0*/  ISETP.NE.U32.AND P3, PT, R29, 0x1, PT ;  /* 0x000000011d00780c */ /* 0x000fc80003f65070 */
[----:B------:R-:W-:-:S07]  /*131d0*/  ISETP.NE.U32.AND.EX P3, PT, RZ, RZ, PT, P3 ;  /* 0x000000ffff00720c */ /* 0x000fce0003f65130 */
        /* <DEDUP_REMOVED lines=266> */
.L_x_66:
[----:B------:R-:W-:Y:S05]  /*14280*/  BSYNC.RECONVERGENT B5 ;  /* 0x0000000000057941 */ /* 0x000fea0003800200 */
.L_x_65:
[----:B------:R-:W-:Y:S05]  /*14290*/  @P3 BRA `(.L_x_59) ;  /* 0x0000000800083947 */ /* 0x000fea0003800000 */
[----:B------:R-:W0:Y:S04]  /*142a0*/  LDS R29, [R24] ;  /* 0x00000000181d7984 */ /* 0x000e280000000800 */
        /* <DEDUP_REMOVED lines=128> */
[----:B0-----:R0:W-:Y:S02]  /*14ab0*/  ST.E desc[UR36][R14.64+0x100], R29 ;  /* 0x0001001d0e007985 */ /* 0x0011e4000c101924 */
.L_x_59:
[----:B------:R-:W-:Y:S05]  /*14ac0*/  BSYNC.RECONVERGENT B4 ;  /* 0x0000000000047941 */ /* 0x000fea0003800200 */
.L_x_58:
[----:B0-----:R-:W-:Y:S01]  /*14ad0*/  IADD3 R29, P2, PT, -R22, R20, RZ ;  /* 0x00000014161d7210 */ /* 0x001fe20007f5e1ff */
[----:B------:R-:W-:Y:S01]  /*14ae0*/  BSSY.RECONVERGENT B4, `(.L_x_67) ;  /* 0x00007ea000047945 */ /* 0x000fe20003800200 */
[----:B------:R-:W-:-:S03]  /*14af0*/  IADD3 R14, P3, PT, R26, R25, RZ ;  /* 0x000000191a0e7210 */ /* 0x000fc60007f7e0ff */
[----:B------:R-:W-:Y:S01]  /*14b00*/  IMAD.X R31, R18, 0x1, ~R23, P2 ;  /* 0x00000001121f7824 */ /* 0x000fe200010e0e17 */
[----:B------:R-:W-:Y:S01]  /*14b10*/  ISETP.GE.U32.AND P2, PT, R29, 0x1, PT ;  /* 0x000000011d00780c */ /* 0x000fe20003f46070 */
[----:B------:R-:W-:-:S03]  /*14b20*/  IMAD.X R15, R27, 0x1, R28, P3 ;  /* 0x000000011b0f7824 */ /* 0x000fc600018e061c */
[----:B------:R-:W-:-:S13]  /*14b30*/  ISETP.GE.AND.EX P2, PT, R31, RZ, PT, P2 ;  /* 0x000000ff1f00720c */ /* 0x000fda0003f46320 */
[----:B------:R-:W-:Y:S05]  /*14b40*/  @!P2 BRA `(.L_x_68) ;  /* 0x0000007c008ca947 */ /* 0x000fea0003800000 */
[----:B------:R-:W-:Y:S01]  /*14b50*/  IMAD.WIDE.U32 R22, R31, -0x3f03f03f, RZ ;  /* 0xc0fc0fc11f167825 */ /* 0x000fe200078e00ff */
[----:B------:R-:W-:Y:S01]  /*14b60*/  ISETP.GT.U32.AND P3, PT, R29, 0x103, PT ;  /* 0x000001031d00780c */ /* 0x000fe20003f64070 */
        /* <DEDUP_REMOVED lines=9> */
[----:B------:R-:W-:Y:S02]  /*14c00*/  SEL R22, RZ, 0xffffffff, !P3 ;  /* 0xffffffffff167807 */ /* 0x000fe40005800000 */
[----:B------:R-:W-:Y:S02]  /*14c10*/  SHF.R.U32.HI R23, RZ, 0x4, R23 ;  /* 0x00000004ff177819 */ /* 0x000fe40000011617 */
[----:B------:R-:W-:Y:S02]  /*14c20*/  IADD3 R20, P3, PT, R22, R25, RZ ;  /* 0x0000001916147210 */ /* 0x000fe40007f7e0ff */
[----:B------:R-:W-:Y:S02]  /*14c30*/  ISETP.GT.U32.AND P2, PT, R25, 0x1, PT ;  /* 0x000000011900780c */ /* 0x000fe40003f44070 */
[----:B------:R-:W-:Y:S01]  /*14c40*/  ISETP.GE.U32.AND P4, PT, R20, 0x7, PT ;  /* 0x000000071400780c */ /* 0x000fe20003f86070 */
[----:B------:R-:W-:Y:S01]  /*14c50*/  IMAD.X R20, R22, 0x1, R23, P3 ;  /* 0x0000000116147824 */ /* 0x000fe200018e0617 */
[----:B------:R-:W-:-:S04]  /*14c60*/  ISETP.GT.U32.AND.EX P2, PT, R23, RZ, PT, P2 ;  /* 0x000000ff1700720c */ /* 0x000fc80003f44120 */
[----:B------:R-:W-:Y:S02]  /*14c70*/  ISETP.GE.U32.AND.EX P4, PT, R20, RZ, PT, P4 ;  /* 0x000000ff1400720c */ /* 0x000fe40003f86140 */
[----:B------:R-:W-:Y:S02]  /*14c80*/  SEL R18, R25, 0x1, P2 ;  /* 0x0000000119127807 */ /* 0x000fe40001000000 */
[----:B------:R-:W-:Y:S02]  /*14c90*/  SEL R20, R23, RZ, P2 ;  /* 0x000000ff17147207 */ /* 0x000fe40001000000 */
[----:B------:R-:W-:-:S04]  /*14ca0*/  LOP3.LUT R24, R18, 0x7, RZ, 0xc0, !PT ;  /* 0x0000000712187812 */ /* 0x000fc800078ec0ff */
[----:B------:R-:W-:-:S04]  /*14cb0*/  ISETP.NE.U32.AND P3, PT, R24, RZ, PT ;  /* 0x000000ff1800720c */ /* 0x000fc80003f65070 */
[----:B------:R-:W-:Y:S01]  /*14cc0*/  ISETP.NE.AND.EX P3, PT, RZ, RZ, PT, P3 ;  /* 0x000000ffff00720c */ /* 0x000fe20003f65330 */
[----:B------:R-:W-:-:S12]  /*14cd0*/  @!P4 BRA `(.L_x_70) ;  /* 0x000000400078c947 */ /* 0x000fd80003800000 */
[----:B------:R-:W-:Y:S01]  /*14ce0*/  LOP3.LUT R20, R20, 0x7fffff, RZ, 0xc0, !PT ;  /* 0x007fffff14147812 */ /* 0x000fe200078ec0ff */
[----:B------:R-:W-:Y:S01]  /*14cf0*/  IMAD.MOV.U32 R25, RZ, RZ, RZ ;  /* 0x000000ffff197224 */ /* 0x000fe200078e00ff */
[----:B------:R-:W-:Y:S01]  /*14d00*/  LOP3.LUT R22, R18, 0xfffffff8, RZ, 0xc0, !PT ;  /* 0xfffffff812167812 */ /* 0x000fe200078ec0ff */
[----:B------:R-:W-:-:S07]  /*14d10*/  IMAD.MOV.U32 R23, RZ, RZ, RZ ;  /* 0x000000ffff177224 */ /* 0x000fce00078e00ff */
.L_x_71:
        /* <DEDUP_REMOVED lines=1050> */
.L_x_70:
[----:B------:R-:W-:Y:S05]  /*18ec0*/  BSYNC.RECONVERGENT B5 ;  /* 0x0000000000057941 */ /* 0x000fea0003800200 */
.L_x_69:
        /* <DEDUP_REMOVED lines=533> */
.L_x_73:
[----:B------:R-:W-:Y:S05]  /*1b020*/  BSYNC.RECONVERGENT B5 ;  /* 0x0000000000057941 */ /* 0x000fea0003800200 */
.L_x_72:
        /* <DEDUP_REMOVED lines=273> */
.L_x_75:
[----:B------:R-:W-:Y:S05]  /*1c140*/  BSYNC.RECONVERGENT B5 ;  /* 0x0000000000057941 */ /* 0x000fea0003800200 */
.L_x_74:
        /* <DEDUP_REMOVED lines=131> */
.L_x_68:
[----:B------:R-:W-:Y:S05]  /*1c980*/  BSYNC.RECONVERGENT B4 ;  /* 0x0000000000047941 */ /* 0x000fea0003800200 */
.L_x_67:
[----:B------:R-:W-:Y:S01]  /*1c990*/  IMAD.IADD R8, R8, 0x1, R10 ;  /* 0x0000000108087824 */ /* 0x000fe200078e020a */
[----:B------:R-:W-:Y:S01]  /*1c9a0*/  IADD3 R17, P3, PT, R17, R10, RZ ;  /* 0x0000000a11117210 */ /* 0x000fe20007f7e0ff */
[----:B------:R-:W-:Y:S02]  /*1c9b0*/  IMAD.MOV.U32 R20, RZ, RZ, R12 ;  /* 0x000000ffff147224 */ /* 0x000fe400078e000c */
[----:B0-----:R-:W-:Y:S01]  /*1c9c0*/  IMAD R15, R6, 0x104, RZ ;  /* 0x00000104060f7824 */ /* 0x001fe200078e02ff */
[----:B------:R-:W-:Y:S01]  /*1c9d0*/  ISETP.GE.U32.AND P2, PT, R8, R9, PT ;  /* 0x000000090800720c */ /* 0x000fe20003f46070 */
[----:B------:R-:W-:-:S04]  /*1c9e0*/  IMAD.WIDE.U32 R12, R3, 0x104, R20 ;  /* 0x00000104030c7825 */ /* 0x000fc800078e0014 */
[----:B------:R-:W-:Y:S02]  /*1c9f0*/  IMAD.IADD R32, R15, 0x1, R13 ;  /* 0x000000010f207824 */ /* 0x000fe400078e020d */
[----:B------:R-:W-:Y:S02]  /*1ca00*/  IMAD.MOV.U32 R43, RZ, RZ, R12 ;  /* 0x000000ffff2b7224 */ /* 0x000fe400078e000c */
[----:B------:R-:W-:-:S04]  /*1ca10*/  IMAD.X R0, R0, 0x1, R19, P3 ;  /* 0x0000000100007824 */ /* 0x000fc800018e0613 */
[----:B------:R-:W-:Y:S05]  /*1ca20*/  @!P2 BRA `(.L_x_76) ;  /* 0xfffffeec0074a947 */ /* 0x000fea000383ffff */
[----:B------:R-:W-:Y:S05]  /*1ca30*/  BSYNC.RECONVERGENT B0 ;  /* 0x0000000000007941 */ /* 0x000fea0003800200 */
.L_x_51:
[----:B------:R-:W-:Y:S05]  /*1ca40*/  BRA `(.L_x_77) ;  /* 0x0000002800047947 */ /* 0x000fea0003800000 */
.L_x_50:
[----:B------:R-:W2:Y:S04]  /*1ca50*/  LDL R10, [R1+0x398] ;  /* 0x00039800010a7983 */ /* 0x000ea80000100800 */
[----:B------:R-:W3:Y:S01]  /*1ca60*/  LDL R8, [R1+0x39c] ;  /* 0x00039c0001087983 */ /* 0x000ee20000100800 */
[----:B------:R-:W0:Y:S01]  /*1ca70*/  S2UR UR5, SR_CgaCtaId ;  /* 0x00000000000579c3 */ /* 0x000e220000008800 */
[----:B------:R-:W-:Y:S02]  /*1ca80*/  UMOV UR4, 0x400 ;  /* 0x0000040000047882 */ /* 0x000fe40000000000 */
[----:B------:R-:W-:-:S04]  /*1ca90*/  UIADD3 UR4, UPT, UPT, UR4, 0x10, URZ ;  /* 0x0000001004047890 */ /* 0x000fc8000fffe0ff */
[----:B0-----:R-:W-:-:S06]  /*1caa0*/  ULEA UR4, UR5, UR4, 0x18 ;  /* 0x0000000405047291 */ /* 0x001fcc000f8ec0ff */
[----:B------:R-:W-:-:S04]  /*1cab0*/  IMAD.U32 R2, RZ, RZ, UR4 ;  /* 0x00000004ff027e24 */ /* 0x000fc8000f8e00ff */
[----:B------:R-:W-:Y:S02]  /*1cac0*/  IMAD.MOV.U32 R0, RZ, RZ, R2 ;  /* 0x000000ffff007224 */ /* 0x000fe400078e0002 */
[----:B--2---:R-:W-:Y:S02]  /*1cad0*/  IMAD.MOV.U32 R15, RZ, RZ, R10 ;  /* 0x000000ffff0f7224 */ /* 0x004fe400078e000a */
[----:B---3--:R-:W-:-:S07]  /*1cae0*/  IMAD.MOV.U32 R14, RZ, RZ, R8 ;  /* 0x000000ffff0e7224 */ /* 0x008fce00078e0008 */
.L_x_90:
[----:B------:R-:W-:Y:S01]  /*1caf0*/  IMAD.WIDE.U32 R10, R3, 0x104, R14 ;  /* 0x00000104030a7825 */ /* 0x000fe200078e000e */
[----:B------:R-:W-:Y:S03]  /*1cb00*/  BSSY.RECONVERGENT B0, `(.L_x_78) ;  /* 0x0000134000007945 */ /* 0x000fe60003800200 */
[----:B------:R-:W-:Y:S01]  /*1cb10*/  IMAD R19, R6, 0x104, RZ ;  /* 0x0000010406137824 */ /* 0x000fe200078e02ff */
[----:B------:R-:W-:-:S03]  /*1cb20*/  IADD3 R12, P3, PT, -R4, R10, RZ ;  /* 0x0000000a040c7210 */ /* 0x000fc60007f7e1ff */
[----:B------:R-:W-:Y:S01]  /*1cb30*/  IMAD.IADD R8, R19, 0x1, R11 ;  /* 0x0000000113087824 */ /* 0x000fe200078e020b */
[----:B------:R-:W-:-:S03]  /*1cb40*/  ISETP.GT.U32.AND P2, PT, R12, -0x104, PT ;  /* 0xfffffefc0c00780c */ /* 0x000fc60003f44070 */
[----:B------:R-:W-:-:S05]  /*1cb50*/  IMAD.X R12, R8, 0x1, ~R7, P3 ;  /* 0x00000001080c7824 */ /* 0x000fca00018e0e07 */
[----:B------:R-:W-:-:S04]  /*1cb60*/  ISETP.GT.AND.EX P2, PT, R12, -0x1, PT, P2 ;  /* 0xffffffff0c00780c */ /* 0x000fc80003f44320 */
[----:B------:R-:W-:Y:S02]  /*1cb70*/  SEL R16, R4, R10, P2 ;  /* 0x0000000a04107207 */ /* 0x000fe40001000000 */
[----:B------:R-:W-:-:S03]  /*1cb80*/  SEL R17, R7, R8, P2 ;  /* 0x0000000807117207 */ /* 0x000fc60001000000 */
[----:B------:R-:W-:-:S04]  /*1cb90*/  IMAD.WIDE.U32 R12, R3, 0x104, R16 ;  /* 0x00000104030c7825 */ /* 0x000fc800078e0010 */
[----:B------:R-:W-:Y:S01]  /*1cba0*/  IMAD.IADD R18, R19, 0x1, R13 ;  /* 0x0000000113127824 */ /* 0x000fe200078e020d */
[----:B------:R-:W-:Y:S01]  /*1cbb0*/  IADD3 R20, P3, PT, -R4, R12, RZ ;  /* 0x0000000c04147210 */ /* 0x000fe20007f7e1ff */
[----:B------:R-:W-:-:S03]  /*1cbc0*/  IMAD.MOV.U32 R19, RZ, RZ, R0 ;  /* 0x000000ffff137224 */ /* 0x000fc600078e0000 */
[----:B------:R-:W-:Y:S01]  /*1cbd0*/  ISETP.GT.U32.AND P2, PT, R20, -0x104, PT ;  /* 0xfffffefc1400780c */ /* 0x000fe20003f44070 */
[----:B------:R-:W-:Y:S01]  /*1cbe0*/  IMAD.X R13, R18, 0x1, ~R7, P3 ;  /* 0x00000001120d7824 */ /* 0x000fe200018e0e07 */
[----:B------:R-:W-:-:S04]  /*1cbf0*/  ISETP.EQ.U32.AND P3, PT, R14, R16, PT ;  /* 0x000000100e00720c */ /* 0x000fc80003f62070 */
[----:B------:R-:W-:Y:S01]  /*1cc00*/  ISETP.GT.AND.EX P2, PT, R13, -0x1, PT, P2 ;  /* 0xffffffff0d00780c */ /* 0x000fe20003f44320 */
[----:B------:R-:W-:-:S03]  /*1cc10*/  IMAD.MOV.U32 R13, RZ, RZ, R17 ;  /* 0x000000ffff0d7224 */ /* 0x000fc600078e0011 */
[----:B------:R-:W-:Y:S01]  /*1cc20*/  SEL R23, R4, R12, P2 ;  /* 0x0000000c04177207 */ /* 0x000fe20001000000 */
[----:B------:R-:W-:Y:S01]  /*1cc30*/  IMAD.MOV.U32 R12, RZ, RZ, R16 ;  /* 0x000000ffff0c7224 */ /* 0x000fe200078e0010 */
[----:B------:R-:W-:Y:S02]  /*1cc40*/  SEL R25, R7, R18, P2 ;  /* 0x0000001207197207 */ /* 0x000fe40001000000 */
[----:B------:R-:W-:-:S04]  /*1cc50*/  ISETP.NE.U32.AND P2, PT, R16, R23, PT ;  /* 0x000000171000720c */ /* 0x000fc80003f45070 */
[----:B------:R-:W-:-:S04]  /*1cc60*/  ISETP.NE.AND.EX P2, PT, R17, R25, PT, P2 ;  /* 0x000000191100720c */ /* 0x000fc80003f45320 */
[----:B------:R-:W-:-:S13]  /*1cc70*/  ISETP.EQ.OR.EX P2, PT, R15, R17, !P2, P3 ;  /* 0x000000110f00720c */ /* 0x000fda0005742730 */
[----:B------:R-:W-:Y:S05]  /*1cc80*/  @P2 BRA `(.L_x_79) ;  /* 0x00000010006c2947 */ /* 0x000fea0003800000 */
[----:B------:R-:W-:Y:S02]  /*1cc90*/  IMAD.MOV.U32 R12, RZ, RZ, R16 ;  /* 0x000000ffff0c7224 */ /* 0x000fe400078e0010 */
[----:B------:R-:W-:Y:S02]  /*1cca0*/  IMAD.MOV.U32 R13, RZ, RZ, R17 ;  /* 0x000000ffff0d7224 */ /* 0x000fe400078e0011 */
[----:B------:R-:W-:-:S07]  /*1ccb0*/  IMAD.MOV.U32 R19, RZ, RZ, R0 ;  /* 0x000000ffff137224 */ /* 0x000fce00078e0000 */
.L_x_83:
[----:B------:R-:W2:Y:S04]  /*1ccc0*/  LD.E R18, desc[UR36][R12.64] ;  /* 0x000000240c127980 */ /* 0x000ea8000c101900 */
[----:B------:R-:W2:Y:S01]  /*1ccd0*/  LD.E R21, desc[UR36][R14.64] ;  /* 0x000000240e157980 */ /* 0x000ea2000c101900 */
[----:B------:R-:W-:Y:S01]  /*1cce0*/  BSSY.RECONVERGENT B4, `(.L_x_80) ;  /* 0x000010f000047945 */ /* 0x000fe20003800200 */
[----:B--2---:R-:W-:-:S13]  /*1ccf0*/  FSETP.GT.AND P2, PT, R18, R21, PT ;  /* 0x000000151200720b */ /* 0x004fda0003f44000 */
[----:B------:R-:W-:Y:S05]  /*1cd00*/  @!P2 BRA `(.L_x_81) ;  /* 0x000000080018a947 */ /* 0x000fea0003800000 */
[----:B------:R0:W-:Y:S04]  /*1cd10*/  STS [R19], R18 ;  /* 0x0000001213007388 */ /* 0x0001e80000000800 */
[----:B------:R-:W2:Y:S04]  /*1cd20*/  LD.E R20, desc[UR36][R12.64+0x4] ;  /* 0x000004240c147980 */ /* 0x000ea8000c101900 */
[----:B--2---:R1:W-:Y:S04]  /*1cd30*/  STS [R19+0x4], R20 ;  /* 0x0000041413007388 */ /* 0x0043e80000000800 */
[----:B------:R-:W2:Y:S04]  /*1cd40*/  LD.E R22, desc[UR36][R12.64+0x8] ;  /* 0x000008240c167980 */ /* 0x000ea8000c101900 */
[----:B--2---:R2:W-:Y:S04]  /*1cd50*/  STS [R19+0x8], R22 ;  /* 0x0000081613007388 */ /* 0x0045e80000000800 */
[----:B------:R-:W3:Y:S04]  /*1cd60*/  LD.E R24, desc[UR36][R12.64+0xc] ;  /* 0x00000c240c187980 */ /* 0x000ee8000c101900 */
[----:B---3--:R3:W-:Y:S04]  /*1cd70*/  STS [R19+0xc], R24 ;  /* 0x00000c1813007388 */ /* 0x0087e80000000800 */
[----:B------:R-:W4:Y:S04]  /*1cd80*/  LD.E R26, desc[UR36][R12.64+0x10] ;  /* 0x000010240c1a7980 */ /* 0x000f28000c101900 */
[----:B----4-:R4:W-:Y:S04]  /*1cd90*/  STS [R19+0x10], R26 ;  /* 0x0000101a13007388 */ /* 0x0109e80000000800 */
[----:B------:R-:W5:Y:S04]  /*1cda0*/  LD.E R28, desc[UR36][R12.64+0x14] ;  /* 0x000014240c1c7980 */ /* 0x000f68000c101900 */
[----:B-----5:R5:W-:Y:S04]  /*1cdb0*/  STS [R19+0x14], R28 ;  /* 0x0000141c13007388 */ /* 0x020be80000000800 */
[----:B0-----:R-:W2:Y:S04]  /*1cdc0*/  LD.E R18, desc[UR36][R12.64+0x18] ;  /* 0x000018240c127980 */ /* 0x001ea8000c101900 */
[----:B--2---:R0:W-:Y:S04]  /*1cdd0*/  STS [R19+0x18], R18 ;  /* 0x0000181213007388 */ /* 0x0041e80000000800 */
[----:B-1----:R-:W2:Y:S04]  /*1cde0*/  LD.E R20, desc[UR36][R12.64+0x1c] ;  /* 0x00001c240c147980 */ /* 0x002ea8000c101900 */
[----:B--2---:R1:W-:Y:S04]  /*1cdf0*/  STS [R19+0x1c], R20 ;  /* 0x00001c1413007388 */ /* 0x0043e80000000800 */
[----:B------:R-:W2:Y:S04]  /*1ce00*/  LD.E R22, desc[UR36][R12.64+0x20] ;  /* 0x000020240c167980 */ /* 0x000ea8000c101900 */
[----:B--2---:R2:W-:Y:S04]  /*1ce10*/  STS [R19+0x20], R22 ;  /* 0x0000201613007388 */ /* 0x0045e80000000800 */
[----:B---3--:R-:W3:Y:S04]  /*1ce20*/  LD.E R24, desc[UR36][R12.64+0x24] ;  /* 0x000024240c187980 */ /* 0x008ee8000c101900 */
[----:B---3--:R3:W-:Y:S04]  /*1ce30*/  STS [R19+0x24], R24 ;  /* 0x0000241813007388 */ /* 0x0087e80000000800 */
[----:B----4-:R-:W4:Y:S04]  /*1ce40*/  LD.E R26, desc[UR36][R12.64+0x28] ;  /* 0x000028240c1a7980 */ /* 0x010f28000c101900 */
[----:B----4-:R4:W-:Y:S04]  /*1ce50*/  STS [R19+0x28], R26 ;  /* 0x0000281a13007388 */ /* 0x0109e80000000800 */
[----:B-----5:R-:W5:Y:S04]  /*1ce60*/  LD.E R28, desc[UR36][R12.64+0x2c] ;  /* 0x00002c240c1c7980 */ /* 0x020f68000c101900 */
        /* <DEDUP_REMOVED lines=86> */
[----:B--2---:R-:W-:Y:S04]  /*1d3d0*/  STS [R19+0xd8], R18 ;  /* 0x0000d81213007388 */ /* 0x004fe80000000800 */
[----:B-1----:R-:W2:Y:S04]  /*1d3e0*/  LD.E R20, desc[UR36][R12.64+0xdc] ;  /* 0x0000dc240c147980 */ /* 0x002ea8000c101900 */
[----:B--2---:R0:W-:Y:S04]  /*1d3f0*/  STS [R19+0xdc], R20 ;  /* 0x0000dc1413007388 */ /* 0x0041e80000000800 */
[----:B------:R-:W2:Y:S04]  /*1d400*/  LD.E R22, desc[UR36][R12.64+0xe0] ;  /* 0x0000e0240c167980 */ /* 0x000ea8000c101900 */
[----:B--2---:R1:W-:Y:S04]  /*1d410*/  STS [R19+0xe0], R22 ;  /* 0x0000e01613007388 */ /* 0x0043e80000000800 */
[----:B---3--:R-:W2:Y:S04]  /*1d420*/  LD.E R24, desc[UR36][R12.64+0xe4] ;  /* 0x0000e4240c187980 */ /* 0x008ea8000c101900 */
[----:B--2---:R2:W-:Y:S04]  /*1d430*/  STS [R19+0xe4], R24 ;  /* 0x0000e41813007388 */ /* 0x0045e80000000800 */
[----:B----4-:R-:W3:Y:S04]  /*1d440*/  LD.E R26, desc[UR36][R12.64+0xe8] ;  /* 0x0000e8240c1a7980 */ /* 0x010ee8000c101900 */
[----:B---3--:R3:W-:Y:S04]  /*1d450*/  STS [R19+0xe8], R26 ;  /* 0x0000e81a13007388 */ /* 0x0087e80000000800 */
[----:B-----5:R-:W4:Y:S04]  /*1d460*/  LD.E R28, desc[UR36][R12.64+0xec] ;  /* 0x0000ec240c1c7980 */ /* 0x020f28000c101900 */
[----:B----4-:R4:W-:Y:S04]  /*1d470*/  STS [R19+0xec], R28 ;  /* 0x0000ec1c13007388 */ /* 0x0109e80000000800 */
[----:B------:R-:W5:Y:S04]  /*1d480*/  LD.E R30, desc[UR36][R12.64+0xf0] ;  /* 0x0000f0240c1e7980 */ /* 0x000f68000c101900 */
[----:B-----5:R4:W-:Y:S04]  /*1d490*/  STS [R19+0xf0], R30 ;  /* 0x0000f01e13007388 */ /* 0x0209e80000000800 */
[----:B0-----:R-:W5:Y:S04]  /*1d4a0*/  LD.E R20, desc[UR36][R12.64+0xf4] ;  /* 0x0000f4240c147980 */ /* 0x001f68000c101900 */
[----:B-----5:R4:W-:Y:S04]  /*1d4b0*/  STS [R19+0xf4], R20 ;  /* 0x0000f41413007388 */ /* 0x0209e80000000800 */
[----:B-1----:R-:W5:Y:S04]  /*1d4c0*/  LD.E R22, desc[UR36][R12.64+0xf8] ;  /* 0x0000f8240c167980 */ /* 0x002f68000c101900 */
[----:B-----5:R4:W-:Y:S04]  /*1d4d0*/  STS [R19+0xf8], R22 ;  /* 0x0000f81613007388 */ /* 0x0209e80000000800 */
[----:B--2---:R-:W2:Y:S04]  /*1d4e0*/  LD.E R24, desc[UR36][R12.64+0xfc] ;  /* 0x0000fc240c187980 */ /* 0x004ea8000c101900 */
[----:B--2---:R4:W-:Y:S04]  /*1d4f0*/  STS [R19+0xfc], R24 ;  /* 0x0000fc1813007388 */ /* 0x0049e80000000800 */
[----:B------:R0:W2:Y:S01]  /*1d500*/  LD.E R18, desc[UR36][R12.64+0x100] ;  /* 0x000100240c127980 */ /* 0x0000a2000c101900 */
[----:B------:R-:W-:-:S05]  /*1d510*/  IADD3 R21, P2, PT, R12, 0x104, RZ ;  /* 0x000001040c157810 */ /* 0x000fca0007f5e0ff */
[----:B---3--:R-:W-:Y:S02]  /*1d520*/  IMAD.X R26, RZ, RZ, R13, P2 ;  /* 0x000000ffff1a7224 */ /* 0x008fe400010e060d */
[----:B0-----:R-:W-:Y:S02]  /*1d530*/  IMAD.MOV.U32 R12, RZ, RZ, R21 ;  /* 0x000000ffff0c7224 */ /* 0x001fe400078e0015 */
[----:B------:R-:W-:Y:S01]  /*1d540*/  IMAD.MOV.U32 R13, RZ, RZ, R26 ;  /* 0x000000ffff0d7224 */ /* 0x000fe200078e001a */
[----:B--2---:R4:W-:Y:S01]  /*1d550*/  STS [R19+0x100], R18 ;  /* 0x0001001213007388 */ /* 0x0049e20000000800 */
[----:B------:R-:W-:Y:S05]  /*1d560*/  BRA `(.L_x_82) ;  /* 0x0000000800187947 */ /* 0x000fea0003800000 */
.L_x_81:
[----:B------:R-:W2:Y:S04]  /*1d570*/  LD.E R18, desc[UR36][R14.64] ;  /* 0x000000240e127980 */ /* 0x000ea8000c101900 */
[----:B--2---:R0:W-:Y:S04]  /*1d580*/  STS [R19], R18 ;  /* 0x0000001213007388 */ /* 0x0041e80000000800 */
        /* <DEDUP_REMOVED lines=131> */
[----:B--2---:R4:W-:Y:S06]  /*1ddc0*/  STS [R19+0x100], R18 ;  /* 0x0001001213007388 */ /* 0x0049ec0000000800 */
.L_x_82:
[----:B------:R-:W-:Y:S05]  /*1ddd0*/  BSYNC.RECONVERGENT B4 ;  /* 0x0000000000047941 */ /* 0x000fea0003800200 */
.L_x_80:
[----:B------:R-:W-:Y:S01]  /*1dde0*/  ISETP.NE.U32.AND P2, PT, R12, R23, PT ;  /* 0x000000170c00720c */ /* 0x000fe20003f45070 */
[----:B----4-:R-:W-:Y:S01]  /*1ddf0*/  VIADD R19, R19, 0x104 ;  /* 0x0000010413137836 */ /* 0x010fe20000000000 */
[----:B------:R-:W-:Y:S02]  /*1de00*/  ISETP.NE.U32.AND P3, PT, R14, R16, PT ;  /* 0x000000100e00720c */ /* 0x000fe40003f65070 */
[----:B------:R-:W-:Y:S02]  /*1de10*/  ISETP.NE.AND.EX P2, PT, R13, R25, PT, P2 ;  /* 0x000000190d00720c */ /* 0x000fe40003f45320 */
[----:B------:R-:W-:-:S13]  /*1de20*/  ISETP.NE.AND.EX P3, PT, R15, R17, PT, P3 ;  /* 0x000000110f00720c */ /* 0x000fda0003f65330 */
[----:B------:R-:W-:Y:S05]  /*1de30*/  @P2 BRA P3, `(.L_x_83) ;  /* 0xffffffec00a02947 */ /* 0x000fea000183ffff */
.L_x_79:
[----:B------:R-:W-:Y:S05]  /*1de40*/  BSYNC.RECONVERGENT B0 ;  /* 0x0000000000007941 */ /* 0x000fea0003800200 */
.L_x_78:
[----:B------:R-:W-:Y:S01]  /*1de50*/  IADD3 R16, P2, PT, -R14, R16, RZ ;  /* 0x000000100e107210 */ /* 0x000fe20007f5e1ff */
[----:B------:R-:W-:Y:S01]  /*1de60*/  BSSY.RECONVERGENT B0, `(.L_x_84) ;  /* 0x000009d000007945 */ /* 0x000fe20003800200 */
[----:B------:R-:W-:Y:S02]  /*1de70*/  IADD3 R26, P4, PT, -R12, R23, RZ ;  /* 0x000000170c1a7210 */ /* 0x000fe40007f9e1ff */
[----:B------:R-:W-:Y:S01]  /*1de80*/  ISETP.GE.U32.AND P3, PT, R16, 0x1, PT ;  /* 0x000000011000780c */ /* 0x000fe20003f66070 */
[----:B------:R-:W-:Y:S01]  /*1de90*/  IMAD.X R21, R17, 0x1, ~R15, P2 ;  /* 0x0000000111157824 */ /* 0x000fe200010e0e0f */
[----:B------:R-:W-:Y:S01]  /*1dea0*/  ISETP.GE.U32.AND P2, PT, R26, 0x1, PT ;  /* 0x000000011a00780c */ /* 0x000fe20003f46070 */
[----:B------:R-:W-:-:S03]  /*1deb0*/  IMAD.X R35, R25, 0x1, ~R13, P4 ;  /* 0x0000000119237824 */ /* 0x000fc600020e0e0d */
[----:B------:R-:W-:Y:S02]  /*1dec0*/  ISETP.GE.AND.EX P3, PT, R21, RZ, PT, P3 ;  /* 0x000000ff1500720c */ /* 0x000fe40003f66330 */
[--C-:B------:R-:W-:Y:S02]  /*1ded0*/  SHF.R.S32.HI R17, RZ, 0x2, R21.reuse ;  /* 0x00000002ff117819 */ /* 0x100fe40000011415 */
[----:B------:R-:W-:Y:S02]  /*1dee0*/  SHF.R.S64 R16, R16, 0x2, R21 ;  /* 0x0000000210107819 */ /* 0x000fe40000001015 */
[----:B------:R-:W-:Y:S01]  /*1def0*/  ISETP.GE.AND.EX P2, PT, R35, RZ, PT, P2 ;  /* 0x000000ff2300720c */ /* 0x000fe20003f46320 */
[----:B------:R-:W-:-:S04]  /*1df00*/  IMAD R17, R17, -0x3f03f03f, RZ ;  /* 0xc0fc0fc111117824 */ /* 0x000fc800078e02ff */
[C---:B------:R-:W-:Y:S02]  /*1df10*/  IMAD R21, R16.reuse, 0xfc0fc0f, R17 ;  /* 0x0fc0fc0f10157824 */ /* 0x040fe400078e0211 */
[----:B------:R-:W-:Y:S01]  /*1df20*/  IMAD.WIDE.U32 R16, R16, -0x3f03f03f, RZ ;  /* 0xc0fc0fc110107825 */ /* 0x000fe200078e00ff */
[----:B------:R-:W-:Y:S06]  /*1df30*/  @!P3 BRA `(.L_x_85) ;  /* 0x00000008003cb947 */ /* 0x000fec0003800000 */
[----:B------:R-:W-:Y:S02]  /*1df40*/  IMAD.IADD R22, R17, 0x1, R21 ;  /* 0x0000000111167824 */ /* 0x000fe400078e0215 */
[----:B------:R-:W-:Y:S02]  /*1df50*/  IMAD.MOV.U32 R18, RZ, RZ, R19 ;  /* 0x000000ffff127224 */ /* 0x000fe400078e0013 */
[----:B------:R-:W-:-:S07]  /*1df60*/  IMAD.MOV.U32 R20, RZ, RZ, R16 ;  /* 0x000000ffff147224 */ /* 0x000fce00078e0010 */
.L_x_86:
        /* <DEDUP_REMOVED lines=117> */
[----:B---3--:R-:W-:Y:S04]  /*1e6c0*/  STS [R18+0xe8], R29 ;  /* 0x0000e81d12007388 */ /* 0x008fe80000000800 */
[----:B-----5:R-:W3:Y:S04]  /*1e6d0*/  LD.E R31, desc[UR36][R14.64+0xec] ;  /* 0x0000ec240e1f7980 */ /* 0x020ee8000c101900 */
[----:B---3--:R-:W-:Y:S04]  /*1e6e0*/  STS [R18+0xec], R31 ;  /* 0x0000ec1f12007388 */ /* 0x008fe80000000800 */
[----:B------:R-:W3:Y:S04]  /*1e6f0*/  LD.E R33, desc[UR36][R14.64+0xf0] ;  /* 0x0000f0240e217980 */ /* 0x000ee8000c101900 */
[----:B---3--:R-:W-:Y:S04]  /*1e700*/  STS [R18+0xf0], R33 ;  /* 0x0000f02112007388 */ /* 0x008fe80000000800 */
[----:B0-----:R-:W3:Y:S04]  /*1e710*/  LD.E R23, desc[UR36][R14.64+0xf4] ;  /* 0x0000f4240e177980 */ /* 0x001ee8000c101900 */
[----:B---3--:R0:W-:Y:S04]  /*1e720*/  STS [R18+0xf4], R23 ;  /* 0x0000f41712007388 */ /* 0x0081e80000000800 */
[----:B-1----:R-:W3:Y:S04]  /*1e730*/  LD.E R25, desc[UR36][R14.64+0xf8] ;  /* 0x0000f8240e197980 */ /* 0x002ee8000c101900 */
[----:B---3--:R-:W-:Y:S04]  /*1e740*/  STS [R18+0xf8], R25 ;  /* 0x0000f81912007388 */ /* 0x008fe80000000800 */
[----:B--2---:R-:W2:Y:S01]  /*1e750*/  LD.E R27, desc[UR36][R14.64+0xfc] ;  /* 0x0000fc240e1b7980 */ /* 0x004ea2000c101900 */
[----:B------:R-:W-:-:S04]  /*1e760*/  ISETP.GT.U32.AND P3, PT, R20, 0x1, PT ;  /* 0x000000011400780c */ /* 0x000fc80003f64070 */
[----:B------:R-:W-:Y:S02]  /*1e770*/  ISETP.GT.AND.EX P3, PT, R22, RZ, PT, P3 ;  /* 0x000000ff1600720c */ /* 0x000fe40003f64330 */
[----:B------:R-:W-:Y:S01]  /*1e780*/  IADD3 R24, P4, PT, R14, 0x104, RZ ;  /* 0x000001040e187810 */ /* 0x000fe20007f9e0ff */
[----:B--2---:R-:W-:Y:S04]  /*1e790*/  STS [R18+0xfc], R27 ;  /* 0x0000fc1b12007388 */ /* 0x004fe80000000800 */
[----:B------:R1:W2:Y:S01]  /*1e7a0*/  LD.E R21, desc[UR36][R14.64+0x100] ;  /* 0x000100240e157980 */ /* 0x0002a2000c101900 */
[----:B------:R-:W-:Y:S01]  /*1e7b0*/  IADD3 R20, P5, PT, R20, -0x1, RZ ;  /* 0xffffffff14147810 */ /* 0x000fe20007fbe0ff */
[----:B0-----:R-:W-:-:S03]  /*1e7c0*/  IMAD.X R23, RZ, RZ, R15, P4 ;  /* 0x000000ffff177224 */ /* 0x001fc600020e060f */
[----:B------:R-:W-:Y:S01]  /*1e7d0*/  IADD3.X R22, PT, PT, R22, -0x1, RZ, P5, !PT ;  /* 0xffffffff16167810 */ /* 0x000fe20002ffe4ff */
[----:B-1----:R-:W-:Y:S02]  /*1e7e0*/  IMAD.MOV.U32 R14, RZ, RZ, R24 ;  /* 0x000000ffff0e7224 */ /* 0x002fe400078e0018 */
[----:B------:R-:W-:Y:S01]  /*1e7f0*/  IMAD.MOV.U32 R15, RZ, RZ, R23 ;  /* 0x000000ffff0f7224 */ /* 0x000fe200078e0017 */
[----:B--2---:R0:W-:Y:S02]  /*1e800*/  STS [R18+0x100], R21 ;  /* 0x0001001512007388 */ /* 0x0041e40000000800 */
[----:B0-----:R-:W-:Y:S01]  /*1e810*/  VIADD R18, R18, 0x104 ;  /* 0x0000010412127836 */ /* 0x001fe20000000000 */
[----:B------:R-:W-:Y:S06]  /*1e820*/  @P3 BRA `(.L_x_86) ;  /* 0xfffffff400d03947 */ /* 0x000fec000383ffff */
.L_x_85:
[----:B------:R-:W-:Y:S05]  /*1e830*/  BSYNC.RECONVERGENT B0 ;  /* 0x0000000000007941 */ /* 0x000fea0003800200 */
.L_x_84:
[----:B------:R-:W-:Y:S01]  /*1e840*/  BSSY.RECONVERGENT B0, `(.L_x_87) ;  /* 0x0000096000007945 */ /* 0x000fe20003800200 */
[----:B------:R-:W-:-:S03]  /*1e850*/  IMAD R16, R16, 0x104, R19 ;  /* 0x0000010410107824 */ /* 0x000fc600078e0213 */
[----:B------:R-:W-:Y:S05]  /*1e860*/  @!P2 BRA `(.L_x_88) ;  /* 0x00000008004ca947 */ /* 0x000fea0003800000 */
[--C-:B------:R-:W-:Y:S02]  /*1e870*/  SHF.R.U32.HI R14, RZ, 0x2, R35.reuse ;  /* 0x00000002ff0e7819 */ /* 0x100fe40000011623 */
[----:B------:R-:W-:-:S03]  /*1e880*/  SHF.R.U64 R17, R26, 0x2, R35 ;  /* 0x000000021a117819 */ /* 0x000fc60000001223 */
[----:B------:R-:W-:Y:S02]  /*1e890*/  IMAD R18, R14, -0x3f03f03f, RZ ;  /* 0xc0fc0fc10e127824 */ /* 0x000fe400078e02ff */
[----:B------:R-:W-:-:S04]  /*1e8a0*/  IMAD.WIDE.U32 R14, R17, -0x3f03f03f, RZ ;  /* 0xc0fc0fc1110e7825 */ /* 0x000fc800078e00ff */
[----:B------:R-:W-:-:S04]  /*1e8b0*/  IMAD R17, R17, 0xfc0fc0f, R18 ;  /* 0x0fc0fc0f11117824 */ /* 0x000fc800078e0212 */
[----:B------:R-:W-:-:S07]  /*1e8c0*/  IMAD.IADD R20, R15, 0x1, R17 ;  /* 0x000000010f147824 */ /* 0x000fce00078e0211 */
.L_x_89:
        /* <DEDUP_REMOVED lines=128> */
[----:B------:R-:W-:Y:S02]  /*1f0d0*/  ISETP.GT.U32.AND.EX P2, PT, R20, RZ, PT, P2 ;  /* 0x000000ff1400720c */ /* 0x000fe40003f44120 */
[----:B------:R-:W-:Y:S01]  /*1f0e0*/  IADD3 R14, P4, PT, R14, -0x1, RZ ;  /* 0xffffffff0e0e7810 */ /* 0x000fe20007f9e0ff */
[----:B--2---:R-:W-:Y:S04]  /*1f0f0*/  STS [R16+0xfc], R21 ;  /* 0x0000fc1510007388 */ /* 0x004fe80000000800 */
[----:B------:R1:W2:Y:S01]  /*1f100*/  LD.E R15, desc[UR36][R12.64+0x100] ;  /* 0x000100240c0f7980 */ /* 0x0002a2000c101900 */
[----:B------:R-:W-:Y:S02]  /*1f110*/  IADD3 R18, P3, PT, R12, 0x104, RZ ;  /* 0x000001040c127810 */ /* 0x000fe40007f7e0ff */
[----:B0-----:R-:W-:-:S03]  /*1f120*/  IADD3.X R17, PT, PT, R20, -0x1, RZ, P4, !PT ;  /* 0xffffffff14117810 */ /* 0x001fc600027fe4ff */
[----:B------:R-:W-:Y:S02]  /*1f130*/  IMAD.X R23, RZ, RZ, R13, P3 ;  /* 0x000000ffff177224 */ /* 0x000fe400018e060d */
[----:B------:R-:W-:Y:S02]  /*1f140*/  IMAD.MOV.U32 R20, RZ, RZ, R17 ;  /* 0x000000ffff147224 */ /* 0x000fe400078e0011 */
[----:B-1----:R-:W-:Y:S02]  /*1f150*/  IMAD.MOV.U32 R12, RZ, RZ, R18 ;  /* 0x000000ffff0c7224 */ /* 0x002fe400078e0012 */
[----:B------:R-:W-:Y:S01]  /*1f160*/  IMAD.MOV.U32 R13, RZ, RZ, R23 ;  /* 0x000000ffff0d7224 */ /* 0x000fe200078e0017 */
[----:B--2---:R0:W-:Y:S02]  /*1f170*/  STS [R16+0x100], R15 ;  /* 0x0001000f10007388 */ /* 0x0041e40000000800 */
[----:B0-----:R-:W-:Y:S01]  /*1f180*/  VIADD R16, R16, 0x104 ;  /* 0x0000010410107836 */ /* 0x001fe20000000000 */
[----:B------:R-:W-:Y:S06]  /*1f190*/  @P2 BRA `(.L_x_89) ;  /* 0xfffffff400cc2947 */ /* 0x000fec000383ffff */
.L_x_88:
[----:B------:R-:W-:Y:S05]  /*1f1a0*/  BSYNC.RECONVERGENT B0 ;  /* 0x0000000000007941 */ /* 0x000fea0003800200 */
.L_x_87:
[----:B------:R-:W-:Y:S02]  /*1f1b0*/  IMAD.MOV.U32 R14, RZ, RZ, R10 ;  /* 0x000000ffff0e7224 */ /* 0x000fe400078e000a */
[----:B------:R-:W-:Y:S02]  /*1f1c0*/  IMAD.MOV.U32 R15, RZ, RZ, R8 ;  /* 0x000000ffff0f7224 */ /* 0x000fe400078e0008 */
[----:B------:R-:W-:Y:S02]  /*1f1d0*/  IMAD R11, R6, 0x104, RZ ;  /* 0x00000104060b7824 */ /* 0x000fe400078e02ff */
[----:B------:R-:W-:-:S04]  /*1f1e0*/  IMAD.WIDE.U32 R14, R3, 0x104, R14 ;  /* 0x00000104030e7825 */ /* 0x000fc800078e000e */
[----:B------:R-:W-:Y:S01]  /*1f1f0*/  IMAD.IADD R15, R11, 0x1, R15 ;  /* 0x000000010b0f7824 */ /* 0x000fe200078e020f */
[----:B------:R-:W-:Y:S01]  /*1f200*/  IADD3 R8, P3, PT, -R4, R14, RZ ;  /* 0x0000000e04087210 */ /* 0x000fe20007f7e1ff */
[----:B------:R-:W-:-:S03]  /*1f210*/  IMAD R0, R3, 0x208, R0 ;  /* 0x0000020803007824 */ /* 0x000fc600078e0200 */
[----:B------:R-:W-:Y:S01]  /*1f220*/  ISETP.GE.U32.AND P2, PT, R8, -0x103, PT ;  /* 0xfffffefd0800780c */ /* 0x000fe20003f46070 */
[----:B------:R-:W-:-:S05]  /*1f230*/  IMAD.X R8, R15, 0x1, ~R7, P3 ;  /* 0x000000010f087824 */ /* 0x000fca00018e0e07 */
[----:B------:R-:W-:-:S13]  /*1f240*/  ISETP.GE.AND.EX P2, PT, R8, -0x1, PT, P2 ;  /* 0xffffffff0800780c */ /* 0x000fda0003f46320 */
[----:B------:R-:W-:Y:S05]  /*1f250*/  @!P2 BRA `(.L_x_90) ;  /* 0xffffffd80024a947 */ /* 0x000fea000383ffff */
.L_x_77:
[----:B------:R-:W-:Y:S05]  /*1f260*/  BSYNC.RECONVERGENT B1 ;  /* 0x0000000000017941 */ /* 0x000fea0003800200 */
.L_x_49:
[----:B------:R-:W2:Y:S01]  /*1f270*/  LDL R8, [R1+0x390] ;  /* 0x0003900001087983 */ /* 0x000ea20000100800 */
[----:B------:R-:W0:Y:S01]  /*1f280*/  LDCU UR4, c[0x0][0x380] ;  /* 0x00007000ff0477ac */ /* 0x000e220008000800 */
[C---:B------:R-:W-:Y:S01]  /*1f290*/  SHF.L.U64.HI R6, R3.reuse, 0x1, R6 ;  /* 0x0000000103067819 */ /* 0x040fe20000010206 */
[----:B------:R-:W-:Y:S01]  /*1f2a0*/  IMAD.SHL.U32 R3, R3, 0x2, RZ ;  /* 0x0000000203037824 */ /* 0x000fe200078e00ff */
[----:B------:R-:W-:Y:S01]  /*1f2b0*/  PLOP3.LUT P0, PT, P0, PT, PT, 0x8, 0x80 ;  /* 0x000000000080781c */ /* 0x000fe2000070e170 */
[----:B0-----:R-:W-:-:S05]  /*1f2c0*/  IMAD.U32 R0, RZ, RZ, UR4 ;  /* 0x00000004ff007e24 */ /* 0x001fca000f8e00ff */
[----:B------:R-:W-:-:S04]  /*1f2d0*/  ISETP.GE.U32.AND P2, PT, R3, R0, PT ;  /* 0x000000000300720c */ /* 0x000fc80003f46070 */
[----:B--2---:R-:W-:-:S13]  /*1f2e0*/  ISETP.GE.AND.EX P2, PT, R6, R8, PT, P2 ;  /* 0x000000080600720c */ /* 0x004fda0003f46320 */
[----:B------:R-:W-:Y:S05]  /*1f2f0*/  @!P2 BRA `(.L_x_91) ;  /* 0xfffffec000f0a947 */ /* 0x000fea000383ffff */
[----:B------:R-:W-:Y:S05]  /*1f300*/  BSYNC.RECONVERGENT B2 ;  /* 0x0000000000027941 */ /* 0x000fea0003800200 */
.L_x_48:
[----:B------:R-:W-:Y:S05]  /*1f310*/  @P1 BRA `(.L_x_47) ;  /* 0x000000fc00f41947 */ /* 0x000fea0003800000 */
[----:B------:R-:W-:-:S13]  /*1f320*/  ISETP.NE.AND P0, PT, R0, RZ, PT ;  /* 0x000000ff0000720c */ /* 0x000fda0003f05270 */
[----:B------:R-:W-:Y:S05]  /*1f330*/  @!P0 BREAK.RELIABLE B3 ;  /* 0x0000000000038942 */ /* 0x000fea0003800100 */
[----:B------:R-:W-:Y:S05]  /*1f340*/  @!P0 BRA `(.L_x_92) ;  /* 0x0000010000108947 */ /* 0x000fea0003800000 */
[----:B------:R-:W-:Y:S01]  /*1f350*/  ISETP.GE.AND P0, PT, R0, 0x1, PT ;  /* 0x000000010000780c */ /* 0x000fe20003f06270 */
[----:B------:R-:W-:-:S12]  /*1f360*/  BSSY.RECONVERGENT B0, `(.L_x_47) ;  /* 0x0000ff8000007945 */ /* 0x000fd80003800200 */
[----:B------:R-:W-:Y:S05]  /*1f370*/  @!P0 BRA `(.L_x_93) ;  /* 0x000000fc00d88947 */ /* 0x000fea0003800000 */
[----:B------:R-:W2:Y:S04]  /*1f380*/  LDL R11, [R1+0x398] ;  /* 0x00039800010b7983 */ /* 0x000ea80000100800 */
[----:B------:R-:W3:Y:S01]  /*1f390*/  LDL R8, [R1+0x39c] ;  /* 0x00039c0001087983 */ /* 0x000ee20000100800 */
[----:B------:R-:W0:Y:S01]  /*1f3a0*/  S2UR UR5, SR_CgaCtaId ;  /* 0x00000000000579c3 */ /* 0x000e220000008800 */
[----:B------:R-:W-:Y:S01]  /*1f3b0*/  UMOV UR4, 0x400 ;  /* 0x0000040000047882 */ /* 0x000fe20000000000 */
[----:B------:R-:W-:Y:S01]  /*1f3c0*/  BSSY.RECONVERGENT B1, `(.L_x_94) ;  /* 0x0000837000017945 */ /* 0x000fe20003800200 */
[----:B------:R-:W-:Y:S01]  /*1f3d0*/  UIADD3 UR4, UPT, UPT, UR4, 0x10, URZ ;  /* 0x0000001004047890 */ /* 0x000fe2000fffe0ff */
[----:B------:R-:W-:Y:S02]  /*1f3e0*/  IMAD.MOV.U32 R10, RZ, RZ, RZ ;  /* 0x000000ffff0a7224 */ /* 0x000fe400078e00ff */
[----:B------:R-:W-:Y:S01]  /*1f3f0*/  IMAD.MOV.U32 R9, RZ, RZ, RZ ;  /* 0x000000ffff097224 */ /* 0x000fe200078e00ff */
[----:B0-----:R-:W-:-:S06]  /*1f400*/  ULEA UR4, UR5, UR4, 0x18 ;  /* 0x0000000405047291 */ /* 0x001fcc000f8ec0ff */
[----:B------:R-:W-:-:S04]  /*1f410*/  IMAD.U32 R2, RZ, RZ, UR4 ;  /* 0x00000004ff027e24 */ /* 0x000fc8000f8e00ff */
[----:B------:R-:W-:Y:S02]  /*1f420*/  IMAD.MOV.U32 R3, RZ, RZ, R2 ;  /* 0x000000ffff037224 */ /* 0x000fe400078e0002 */
[----:B--2---:R-:W-:Y:S02]  /*1f430*/  IMAD.MOV.U32 R5, RZ, RZ, R11 ;  /* 0x000000ffff057224 */ /* 0x004fe400078e000b */
[----:B---3--:R-:W-:-:S07]  /*1f440*/  IMAD.MOV.U32 R4, RZ, RZ, R8 ;  /* 0x000000ffff047224 */ /* 0x008fce00078e0008 */
.L_x_95:
        /* <DEDUP_REMOVED lines=120> */
[----:B------:R-:W2:Y:S04]  /*1fbd0*/  LD.E R20, desc[UR36][R4.64+0xf0] ;  /* 0x0000f02404147980 */ /* 0x000ea8000c101900 */
[----:B--2---:R-:W-:Y:S04]  /*1fbe0*/  STS [R3+0xf0], R20 ;  /* 0x0000f01403007388 */ /* 0x004fe80000000800 */
[----:B------:R-:W2:Y:S04]  /*1fbf0*/  LD.E R22, desc[UR36][R4.64+0xf4] ;  /* 0x0000f42404167980 */ /* 0x000ea8000c101900 */
[----:B--2---:R-:W-:Y:S04]  /*1fc00*/  STS [R3+0xf4], R22 ;  /* 0x0000f41603007388 */ /* 0x004fe80000000800 */
[----:B------:R-:W2:Y:S04]  /*1fc10*/  LD.E R24, desc[UR36][R4.64+0xf8] ;  /* 0x0000f82404187980 */ /* 0x000ea8000c101900 */
[----:B--2---:R-:W-:Y:S04]  /*1fc20*/  STS [R3+0xf8], R24 ;  /* 0x0000f81803007388 */ /* 0x004fe80000000800 */
[----:B------:R-:W2:Y:S04]  /*1fc30*/  LD.E R26, desc[UR36][R4.64+0xfc] ;  /* 0x0000fc24041a7980 */ /* 0x000ea8000c101900 */
[----:B--2---:R-:W-:Y:S04]  /*1fc40*/  STS [R3+0xfc], R26 ;  /* 0x0000fc1a03007388 */ /* 0x004fe80000000800 */
        /* <DEDUP_REMOVED lines=1933> */
[----:B--2---:R-:W-:Y:S04]  /*27520*/  STS [R3+0x1018], R12 ;  /* 0x0010180c03007388 */ /* 0x004fe80000000800 */
[----:B---3--:R-:W2:Y:S04]  /*27530*/  LD.E R14, desc[UR36][R4.64+0x101c] ;  /* 0x00101c24040e7980 */ /* 0x008ea8000c101900 */
[----:B--2---:R2:W-:Y:S04]  /*27540*/  STS [R3+0x101c], R14 ;  /* 0x00101c0e03007388 */ /* 0x0045e80000000800 */
[----:B----4-:R-:W3:Y:S04]  /*27550*/  LD.E R16, desc[UR36][R4.64+0x1020] ;  /* 0x0010202404107980 */ /* 0x010ee8000c101900 */
[----:B---3--:R3:W-:Y:S04]  /*27560*/  STS [R3+0x1020], R16 ;  /* 0x0010201003007388 */ /* 0x0087e80000000800 */
[----:B-----5:R-:W4:Y:S04]  /*27570*/  LD.E R18, desc[UR36][R4.64+0x1024] ;  /* 0x0010242404127980 */ /* 0x020f28000c101900 */
[----:B----4-:R-:W-:Y:S04]  /*27580*/  STS [R3+0x1024], R18 ;  /* 0x0010241203007388 */ /* 0x010fe80000000800 */
[----:B0-----:R-:W4:Y:S04]  /*27590*/  LD.E R6, desc[UR36][R4.64+0x1028] ;  /* 0x0010282404067980 */ /* 0x001f28000c101900 */
[----:B----4-:R0:W-:Y:S04]  /*275a0*/  STS [R3+0x1028], R6 ;  /* 0x0010280603007388 */ /* 0x0101e80000000800 */
[----:B-1----:R-:W4:Y:S04]  /*275b0*/  LD.E R8, desc[UR36][R4.64+0x102c] ;  /* 0x00102c2404087980 */ /* 0x002f28000c101900 */
[----:B----4-:R1:W-:Y:S04]  /*275c0*/  STS [R3+0x102c], R8 ;  /* 0x00102c0803007388 */ /* 0x0103e80000000800 */
[----:B------:R-:W4:Y:S04]  /*275d0*/  LD.E R20, desc[UR36][R4.64+0x1030] ;  /* 0x0010302404147980 */ /* 0x000f28000c101900 */
[----:B----4-:R-:W-:Y:S04]  /*275e0*/  STS [R3+0x1030], R20 ;  /* 0x0010301403007388 */ /* 0x010fe80000000800 */
[----:B--2---:R-:W2:Y:S04]  /*275f0*/  LD.E R14, desc[UR36][R4.64+0x1034] ;  /* 0x00103424040e7980 */ /* 0x004ea8000c101900 */
[----:B--2---:R2:W-:Y:S04]  /*27600*/  STS [R3+0x1034], R14 ;  /* 0x0010340e03007388 */ /* 0x0045e80000000800 */
[----:B---3--:R-:W3:Y:S01]  /*27610*/  LD.E R16, desc[UR36][R4.64+0x1038] ;  /* 0x0010382404107980 */ /* 0x008ee2000c101900 */
[----:B------:R-:W-:-:S02]  /*27620*/  IADD3 R10, P1, PT, R10, 0x10, RZ ;  /* 0x000000100a0a7810 */ /* 0x000fc40007f3e0ff */
[----:B------:R-:W-:-:S03]  /*27630*/  LOP3.LUT R7, R0, 0x7ffffff0, RZ, 0xc0, !PT ;  /* 0x7ffffff000077812 */ /* 0x000fc600078ec0ff */
[----:B------:R-:W-:Y:S01]  /*27640*/  IMAD.X R9, RZ, RZ, R9, P1 ;  /* 0x000000ffff097224 */ /* 0x000fe200008e0609 */
[----:B------:R-:W-:-:S04]  /*27650*/  ISETP.NE.U32.AND P0, PT, R10, R7, PT ;  /* 0x000000070a00720c */ /* 0x000fc80003f05070 */
[----:B------:R-:W-:Y:S01]  /*27660*/  ISETP.NE.AND.EX P0, PT, R9, RZ, PT, P0 ;  /* 0x000000ff0900720c */ /* 0x000fe20003f05300 */
[----:B---3--:R-:W-:Y:S04]  /*27670*/  STS [R3+0x1038], R16 ;  /* 0x0010381003007388 */ /* 0x008fe80000000800 */
[----:B------:R3:W4:Y:S01]  /*27680*/  LD.E R12, desc[UR36][R4.64+0x103c] ;  /* 0x00103c24040c7980 */ /* 0x000722000c101900 */
[----:B------:R-:W-:Y:S01]  /*27690*/  IADD3 R11, P1, PT, R4, 0x1040, RZ ;  /* 0x00001040040b7810 */ /* 0x000fe20007f3e0ff */
[----:B0-----:R-:W-:Y:S02]  /*276a0*/  IMAD.MOV.U32 R6, RZ, RZ, R4 ;  /* 0x000000ffff067224 */ /* 0x001fe400078e0004 */
[----:B------:R-:W-:Y:S02]  /*276b0*/  IMAD.MOV.U32 R7, RZ, RZ, R5 ;  /* 0x000000ffff077224 */ /* 0x000fe400078e0005 */
[----:B-1----:R-:W-:-:S02]  /*276c0*/  IMAD.MOV.U32 R8, RZ, RZ, R3 ;  /* 0x000000ffff087224 */ /* 0x002fc400078e0003 */
[----:B--2---:R-:W-:Y:S02]  /*276d0*/  IMAD.X R14, RZ, RZ, R5, P1 ;  /* 0x000000ffff0e7224 */ /* 0x004fe400008e0605 */
[----:B---3--:R-:W-:Y:S02]  /*276e0*/  IMAD.MOV.U32 R4, RZ, RZ, R11 ;  /* 0x000000ffff047224 */ /* 0x008fe400078e000b */
[----:B------:R-:W-:Y:S01]  /*276f0*/  IMAD.MOV.U32 R5, RZ, RZ, R14 ;  /* 0x000000ffff057224 */ /* 0x000fe200078e000e */
[----:B----4-:R0:W-:Y:S02]  /*27700*/  STS [R3+0x103c], R12 ;  /* 0x00103c0c03007388 */ /* 0x0101e40000000800 */
[----:B0-----:R-:W-:Y:S01]  /*27710*/  VIADD R3, R3, 0x1040 ;  /* 0x0000104003037836 */ /* 0x001fe20000000000 */
[----:B------:R-:W-:Y:S06]  /*27720*/  @P0 BRA `(.L_x_95) ;  /* 0xffffff7c00480947 */ /* 0x000fec000383ffff */
[----:B------:R-:W-:Y:S05]  /*27730*/  BSYNC.RECONVERGENT B1 ;  /* 0x0000000000017941 */ /* 0x000fea0003800200 */
.L_x_94:
[----:B------:R-:W-:-:S13]  /*27740*/  LOP3.LUT P0, R9, R0, 0xf, RZ, 0xc0, !PT ;  /* 0x0000000f00097812 */ /* 0x000fda000780c0ff */
[----:B------:R-:W-:Y:S05]  /*27750*/  @!P0 BRA `(.L_x_93) ;  /* 0x0000007800e08947 */ /* 0x000fea0003800000 */
[----:B------:R-:W-:Y:S01]  /*27760*/  VIADD R9, R9, 0xffffffff ;  /* 0xffffffff09097836 */ /* 0x000fe20000000000 */
[----:B------:R-:W-:Y:S04]  /*27770*/  BSSY.RECONVERGENT B1, `(.L_x_96) ;  /* 0x0000417000017945 */ /* 0x000fe80003800200 */
[----:B------:R-:W-:Y:S02]  /*27780*/  ISETP.GE.U32.AND P0, PT, R9, 0x7, PT ;  /* 0x000000070900780c */ /* 0x000fe40003f06070 */
[----:B------:R-:W-:-:S11]  /*27790*/  LOP3.LUT P1, R9, R0, 0x7, RZ, 0xc0, !PT ;  /* 0x0000000700097812 */ /* 0x000fd6000782c0ff */
[----:B------:R-:W-:Y:S05]  /*277a0*/  @!P0 BRA `(.L_x_97) ;  /* 0x00000040004c8947 */ /* 0x000fea0003800000 */
[----:B------:R-:W2:Y:S04]  /*277b0*/  LD.E R3, desc[UR36][R6.64+0x1040] ;  /* 0x0010402406037980 */ /* 0x000ea8000c101900 */
[----:B--2---:R0:W-:Y:S04]  /*277c0*/  STS [R8+0x1040], R3 ;  /* 0x0010400308007388 */ /* 0x0041e80000000800 */
        /* <DEDUP_REMOVED lines=1017> */
[----:B--2---:R-:W-:Y:S04]  /*2b760*/  STS [R8+0x1834], R5 ;  /* 0x0018340508007388 */ /* 0x004fe80000000800 */
[----:B------:R-:W2:Y:S04]  /*2b770*/  LD.E R11, desc[UR36][R6.64+0x1838] ;  /* 0x00183824060b7980 */ /* 0x000ea8000c101900 */
[----:B--2---:R1:W-:Y:S04]  /*2b780*/  STS [R8+0x1838], R11 ;  /* 0x0018380b08007388 */ /* 0x0043e80000000800 */
        /* <DEDUP_REMOVED lines=8> */
[----:B------:R-:W4:Y:S04]  /*2b810*/  LD.E R19, desc[UR36][R6.64+0x184c] ;  /* 0x00184c2406137980 */ /* 0x000f28000c101900 */
[----:B----4-:R-:W-:Y:S04]  /*2b820*/  STS [R8+0x184c], R19 ;  /* 0x00184c1308007388 */ /* 0x010fe80000000800 */
[----:B-1----:R-:W4:Y:S04]  /*2b830*/  LD.E R11, desc[UR36][R6.64+0x1850] ;  /* 0x00185024060b7980 */ /* 0x002f28000c101900 */
[----:B----4-:R-:W-:Y:S04]  /*2b840*/  STS [R8+0x1850], R11 ;  /* 0x0018500b08007388 */ /* 0x010fe80000000800 */
[----:B--2---:R-:W2:Y:S04]  /*2b850*/  LD.E R13, desc[UR36][R6.64+0x1854] ;  /* 0x00185424060d7980 */ /* 0x004ea8000c101900 */
[----:B--2---:R-:W-:Y:S04]  /*2b860*/  STS [R8+0x1854], R13 ;  /* 0x0018540d08007388 */ /* 0x004fe80000000800 */
[----:B---3--:R-:W2:Y:S01]  /*2b870*/  LD.E R15, desc[UR36][R6.64+0x1858] ;  /* 0x00185824060f7980 */ /* 0x008ea2000c101900 */
[----:B------:R-:W-:-:S03]  /*2b880*/  IADD3 R4, P0, PT, R6, 0x1860, RZ ;  /* 0x0000186006047810 */ /* 0x000fc60007f1e0ff */
[----:B--2---:R-:W-:Y:S04]  /*2b890*/  STS [R8+0x1858], R15 ;  /* 0x0018580f08007388 */ /* 0x004fe80000000800 */
[----:B------:R-:W2:Y:S01]  /*2b8a0*/  LD.E R5, desc[UR36][R6.64+0x185c] ;  /* 0x00185c2406057980 */ /* 0x000ea2000c101900 */
[----:B0-----:R-:W-:-:S03]  /*2b8b0*/  VIADD R3, R8, 0x1860 ;  /* 0x0000186008037836 */ /* 0x001fc60000000000 */
[----:B--2---:R0:W-:Y:S02]  /*2b8c0*/  STS [R8+0x185c], R5 ;  /* 0x00185c0508007388 */ /* 0x0041e40000000800 */
[----:B0-----:R-:W-:-:S07]  /*2b8d0*/  IMAD.X R5, RZ, RZ, R7, P0 ;  /* 0x000000ffff057224 */ /* 0x001fce00000e0607 */
.L_x_97:
[----:B------:R-:W-:Y:S05]  /*2b8e0*/  BSYNC.RECONVERGENT B1 ;  /* 0x0000000000017941 */ /* 0x000fea0003800200 */
.L_x_96:
[----:B------:R-:W-:Y:S05]  /*2b8f0*/  @!P1 BRA `(.L_x_93) ;  /* 0x0000003800789947 */ /* 0x000fea0003800000 */
[----:B------:R-:W-:Y:S01]  /*2b900*/  VIADD R9, R9, 0xffffffff ;  /* 0xffffffff09097836 */ /* 0x000fe20000000000 */
[----:B------:R-:W-:Y:S01]  /*2b910*/  BSSY.RECONVERGENT B1, `(.L_x_98) ;  /* 0x0000211000017945 */ /* 0x000fe20003800200 */
[----:B------:R-:W-:-:S03]  /*2b920*/  LOP3.LUT P1, R7, R0, 0x3, RZ, 0xc0, !PT ;  /* 0x0000000300077812 */ /* 0x000fc6000782c0ff */
[----:B------:R-:W-:-:S13]  /*2b930*/  ISETP.GE.U32.AND P0, PT, R9, 0x3, PT ;  /* 0x000000030900780c */ /* 0x000fda0003f06070 */
[----:B------:R-:W-:Y:S05]  /*2b940*/  @!P0 BRA `(.L_x_99) ;  /* 0x0000002000348947 */ /* 0x000fea0003800000 */
        /* <DEDUP_REMOVED lines=509> */
[----:B-----5:R-:W-:Y:S04]  /*2d920*/  STS [R3+0x3f8], R18 ;  /* 0x0003f81203007388 */ /* 0x020fe80000000800 */
[----:B0-----:R-:W5:Y:S04]  /*2d930*/  LD.E R8, desc[UR36][R4.64+0x3fc] ;  /* 0x0003fc2404087980 */ /* 0x001f68000c101900 */
[----:B-----5:R-:W-:Y:S04]  /*2d940*/  STS [R3+0x3fc], R8 ;  /* 0x0003fc0803007388 */ /* 0x020fe80000000800 */
[----:B-1----:R-:W5:Y:S04]  /*2d950*/  LD.E R10, desc[UR36][R4.64+0x400] ;  /* 0x00040024040a7980 */ /* 0x002f68000c101900 */
[----:B-----5:R-:W-:Y:S04]  /*2d960*/  STS [R3+0x400], R10 ;  /* 0x0004000a03007388 */ /* 0x020fe80000000800 */
[----:B--2---:R-:W2:Y:S04]  /*2d970*/  LD.E R12, desc[UR36][R4.64+0x404] ;  /* 0x00040424040c7980 */ /* 0x004ea8000c101900 */
[----:B--2---:R-:W-:Y:S04]  /*2d980*/  STS [R3+0x404], R12 ;  /* 0x0004040c03007388 */ /* 0x004fe80000000800 */
[----:B---3--:R-:W2:Y:S01]  /*2d990*/  LD.E R14, desc[UR36][R4.64+0x408] ;  /* 0x00040824040e7980 */ /* 0x008ea2000c101900 */
[----:B------:R-:W-:-:S03]  /*2d9a0*/  IADD3 R9, P0, PT, R4, 0x410, RZ ;  /* 0x0000041004097810 */ /* 0x000fc60007f1e0ff */
[----:B--2---:R-:W-:Y:S04]  /*2d9b0*/  STS [R3+0x408], R14 ;  /* 0x0004080e03007388 */ /* 0x004fe80000000800 */
[----:B------:R0:W2:Y:S01]  /*2d9c0*/  LD.E R6, desc[UR36][R4.64+0x40c] ;  /* 0x00040c2404067980 */ /* 0x0000a2000c101900 */
[----:B----4-:R-:W-:Y:S02]  /*2d9d0*/  IMAD.X R16, RZ, RZ, R5, P0 ;  /* 0x000000ffff107224 */ /* 0x010fe400000e0605 */
[----:B0-----:R-:W-:Y:S02]  /*2d9e0*/  IMAD.MOV.U32 R4, RZ, RZ, R9 ;  /* 0x000000ffff047224 */ /* 0x001fe400078e0009 */
[----:B------:R-:W-:Y:S01]  /*2d9f0*/  IMAD.MOV.U32 R5, RZ, RZ, R16 ;  /* 0x000000ffff057224 */ /* 0x000fe200078e0010 */
[----:B--2---:R0:W-:Y:S02]  /*2da00*/  STS [R3+0x40c], R6 ;  /* 0x00040c0603007388 */ /* 0x0041e40000000800 */
[----:B0-----:R-:W-:-:S07]  /*2da10*/  VIADD R3, R3, 0x410 ;  /* 0x0000041003037836 */ /* 0x001fce0000000000 */
.L_x_99:
[----:B------:R-:W-:Y:S05]  /*2da20*/  BSYNC.RECONVERGENT B1 ;  /* 0x0000000000017941 */ /* 0x000fea0003800200 */
.L_x_98:
        /* <DEDUP_REMOVED lines=121> */
[----:B------:R-:W4:Y:S04]  /*2e1c0*/  LD.E R18, desc[UR36][R4.64+0xf0] ;  /* 0x0000f02404127980 */ /* 0x000f28000c101900 */
[----:B----4-:R3:W-:Y:S04]  /*2e1d0*/  STS [R3+0xf0], R18 ;  /* 0x0000f01203007388 */ /* 0x0107e80000000800 */
[----:B0-----:R-:W4:Y:S04]  /*2e1e0*/  LD.E R8, desc[UR36][R4.64+0xf4] ;  /* 0x0000f42404087980 */ /* 0x001f28000c101900 */
[----:B----4-:R3:W-:Y:S04]  /*2e1f0*/  STS [R3+0xf4], R8 ;  /* 0x0000f40803007388 */ /* 0x0107e80000000800 */
[----:B-1----:R-:W4:Y:S04]  /*2e200*/  LD.E R10, desc[UR36][R4.64+0xf8] ;  /* 0x0000f824040a7980 */ /* 0x002f28000c101900 */
[----:B----4-:R3:W-:Y:S04]  /*2e210*/  STS [R3+0xf8], R10 ;  /* 0x0000f80a03007388 */ /* 0x0107e80000000800 */
[----:B--2---:R-:W2:Y:S04]  /*2e220*/  LD.E R12, desc[UR36][R4.64+0xfc] ;  /* 0x0000fc24040c7980 */ /* 0x004ea8000c101900 */
[----:B--2---:R3:W-:Y:S04]  /*2e230*/  STS [R3+0xfc], R12 ;  /* 0x0000fc0c03007388 */ /* 0x0047e80000000800 */
[----:B------:R-:W2:Y:S01]  /*2e240*/  LD.E R6, desc[UR36][R4.64+0x100] ;  /* 0x0001002404067980 */ /* 0x000ea2000c101900 */
[----:B------:R-:W-:-:S03]  /*2e250*/  ISETP.NE.AND P0, PT, R7, 0x1, PT ;  /* 0x000000010700780c */ /* 0x000fc60003f05270 */
[----:B--2---:R3:W-:Y:S10]  /*2e260*/  STS [R3+0x100], R6 ;  /* 0x0001000603007388 */ /* 0x0047f40000000800 */
[----:B------:R-:W-:Y:S05]  /*2e270*/  @!P0 BRA `(.L_x_93) ;  /* 0x0000001000188947 */ /* 0x000fea0003800000 */
[----:B---3--:R-:W2:Y:S04]  /*2e280*/  LD.E R6, desc[UR36][R4.64+0x104] ;  /* 0x0001042404067980 */ /* 0x008ea8000c101900 */
        /* <DEDUP_REMOVED lines=117> */
[----:B-----5:R-:W3:Y:S04]  /*2e9e0*/  LD.E R16, desc[UR36][R4.64+0x1f0] ;  /* 0x0001f02404107980 */ /* 0x020ee8000c101900 */
[----:B---3--:R4:W-:Y:S04]  /*2e9f0*/  STS [R3+0x1f0], R16 ;  /* 0x0001f01003007388 */ /* 0x0089e80000000800 */
[----:B------:R-:W3:Y:S04]  /*2ea00*/  LD.E R18, desc[UR36][R4.64+0x1f4] ;  /* 0x0001f42404127980 */ /* 0x000ee8000c101900 */
[----:B---3--:R4:W-:Y:S04]  /*2ea10*/  STS [R3+0x1f4], R18 ;  /* 0x0001f41203007388 */ /* 0x0089e80000000800 */
[----:B0-----:R-:W3:Y:S04]  /*2ea20*/  LD.E R8, desc[UR36][R4.64+0x1f8] ;  /* 0x0001f82404087980 */ /* 0x001ee8000c101900 */
[----:B---3--:R4:W-:Y:S04]  /*2ea30*/  STS [R3+0x1f8], R8 ;  /* 0x0001f80803007388 */ /* 0x0089e80000000800 */
[----:B-1----:R-:W3:Y:S04]  /*2ea40*/  LD.E R10, desc[UR36][R4.64+0x1fc] ;  /* 0x0001fc24040a7980 */ /* 0x002ee8000c101900 */
[----:B---3--:R4:W-:Y:S04]  /*2ea50*/  STS [R3+0x1fc], R10 ;  /* 0x0001fc0a03007388 */ /* 0x0089e80000000800 */
[----:B--2---:R-:W2:Y:S04]  /*2ea60*/  LD.E R12, desc[UR36][R4.64+0x200] ;  /* 0x00020024040c7980 */ /* 0x004ea8000c101900 */
[----:B--2---:R4:W-:Y:S04]  /*2ea70*/  STS [R3+0x200], R12 ;  /* 0x0002000c03007388 */ /* 0x0049e80000000800 */
[----:B------:R-:W2:Y:S01]  /*2ea80*/  LD.E R6, desc[UR36][R4.64+0x204] ;  /* 0x0002042404067980 */ /* 0x000ea2000c101900 */
[----:B------:R-:W-:-:S03]  /*2ea90*/  ISETP.NE.AND P0, PT, R7, 0x2, PT ;  /* 0x000000020700780c */ /* 0x000fc60003f05270 */
[----:B--2---:R4:W-:Y:S10]  /*2eaa0*/  STS [R3+0x204], R6 ;  /* 0x0002040603007388 */ /* 0x0049f40000000800 */
[----:B------:R-:W-:Y:S05]  /*2eab0*/  @!P0 BRA `(.L_x_93) ;  /* 0x0000000800088947 */ /* 0x000fea0003800000 */
[----:B----4-:R-:W2:Y:S04]  /*2eac0*/  LD.E R6, desc[UR36][R4.64+0x208] ;  /* 0x0002082404067980 */ /* 0x010ea8000c101900 */
        /* <DEDUP_REMOVED lines=127> */
[----:B------:R-:W2:Y:S04]  /*2f2c0*/  LD.E R6, desc[UR36][R4.64+0x308] ;  /* 0x0003082404067980 */ /* 0x000ea8000c101900 */
[----:B--2---:R3:W-:Y:S02]  /*2f2d0*/  STS [R3+0x308], R6 ;  /* 0x0003080603007388 */ /* 0x0047e40000000800 */
.L_x_93:
[----:B------:R-:W-:Y:S05]  /*2f2e0*/  BSYNC.RECONVERGENT B0 ;  /* 0x0000000000007941 */ /* 0x000fea0003800200 */
.L_x_47:
[----:B------:R-:W-:-:S13]  /*2f2f0*/  ISETP.NE.AND P0, PT, R0, RZ, PT ;  /* 0x000000ff0000720c */ /* 0x000fda0003f05270 */
[----:B------:R-:W-:Y:S05]  /*2f300*/  @!P0 BREAK.RELIABLE B3 ;  /* 0x0000000000038942 */ /* 0x000fea0003800100 */
[----:B------:R-:W-:Y:S05]  /*2f310*/  @!P0 BRA `(.L_x_92) ;  /* 0x00000000001c8947 */ /* 0x000fea0003800000 */
[----:B------:R-:W-:Y:S05]  /*2f320*/  BSYNC.RELIABLE B3 ;  /* 0x0000000000037941 */ /* 0x000fea0003800100 */
.L_x_46:
[----:B-1---5:R1:W5:Y:S01]  /*2f330*/  LDL.LU R4, [R1+0x39c] ;  /* 0x00039c0001047983 */ /* 0x0223620000300800 */
[----:B------:R-:W-:-:S03]  /*2f340*/  MOV R0, 0x1c8 ;  /* 0x000001c800007802 */ /* 0x000fc60000000f00 */
[----:B------:R1:W5:Y:S01]  /*2f350*/  LDL.LU R5, [R1+0x398] ;  /* 0x0003980001057983 */ /* 0x0003620000300800 */
[----:B0--34-:R1:W0:Y:S03]  /*2f360*/  LDC.64 R6, c[0x4][R0] ;  /* 0x0100000000067b82 */ /* 0x0192260000000a00 */
[----:B------:R-:W-:-:S07]  /*2f370*/  LEPC R20, `(.L_x_92) ;  /* 0x000000001014794e */ /* 0x000fce0000000000 */
[----:B01---5:R-:W-:Y:S05]  /*2f380*/  CALL.ABS.NOINC R6 ;  /* 0x0000000006007343 */ /* 0x023fea0003c00000 */
.L_x_92:
[----:B------:R-:W-:Y:S05]  /*2f390*/  BSYNC.RECONVERGENT B6 ;  /* 0x0000000000067941 */ /* 0x000fea0003800200 */
.L_x_45:
[----:B---34-:R-:W2:Y:S01]  /*2f3a0*/  LDL R16, [R1+0x3a4] ;  /* 0x0003a40001107983 */ /* 0x018ea20000100800 */
[----:B------:R-:W3:Y:S01]  /*2f3b0*/  S2UR UR5, SR_CgaCtaId ;  /* 0x00000000000579c3 */ /* 0x000ee20000008800 */
[----:B------:R-:W-:-:S07]  /*2f3c0*/  UMOV UR4, 0x400 ;  /* 0x0000040000047882 */ /* 0x000fce0000000000 */
[----:B-1---5:R-:W2:Y:S01]  /*2f3d0*/  LDC.64 R4, c[0x0][0x388] ;  /* 0x0000e200ff047b82 */ /* 0x022ea20000000a00 */
[----:B---3--:R-:W-:-:S09]  /*2f3e0*/  ULEA UR4, UR5, UR4, 0x18 ;  /* 0x0000000405047291 */ /* 0x008fd2000f8ec0ff */
[----:B------:R-:W1:Y:S01]  /*2f3f0*/  LDS R3, [UR4+0x10] ;  /* 0x00001004ff037984 */ /* 0x000e620008000800 */
[----:B--2---:R-:W-:-:S05]  /*2f400*/  IMAD.WIDE.U32 R4, R16, 0x4, R4 ;  /* 0x0000000410047825 */ /* 0x004fca00078e0004 */
[----:B-1----:R1:W-:Y:S02]  /*2f410*/  STG.E desc[UR36][R4.64], R3 ;  /* 0x0000000304007986 */ /* 0x0023e4000c101924 */
.L_x_24:
[----:B------:R-:W2:Y:S01]  /*2f420*/  LDL R0, [R1+0x3a8] ;  /* 0x0003a80001007983 */ /* 0x000ea20000100800 */
[----:B------:R-:W2:Y:S02]  /*2f430*/  LDCU UR4, c[0x0][0x380] ;  /* 0x00007000ff0477ac */ /* 0x000ea40008000800 */
[----:B--2---:R-:W-:Y:S01]  /*2f440*/  ISETP.GE.AND P0, PT, R0, UR4, PT ;  /* 0x0000000400007c0c */ /* 0x004fe2000bf06270 */
[----:B------:R-:W-:Y:S05]  /*2f450*/  WARPSYNC.ALL ;  /* 0x0000000000007948 */ /* 0x000fea0003800000 */
[----:B------:R-:W-:Y:S01]  /*2f460*/  BSSY.RECONVERGENT B0, `(.L_x_100) ;  /* 0x00001bd000007945 */ /* 0x000fe20003800200 */
[----:B------:R-:W-:Y:S06]  /*2f470*/  BAR.SYNC.DEFER_BLOCKING 0x0 ;  /* 0x0000000000007b1d */ /* 0x000fec0000010000 */
[----:B------:R-:W-:Y:S05]  /*2f480*/  @P0 BRA `(.L_x_101) ;  /* 0x0000001800e80947 */ /* 0x000fea0003800000 */
[----:B------:R-:W2:Y:S01]  /*2f490*/  S2UR UR5, SR_CgaCtaId ;  /* 0x00000000000579c3 */ /* 0x000ea20000008800 */
[----:B------:R-:W-:Y:S01]  /*2f4a0*/  UMOV UR4, 0x400 ;  /* 0x0000040000047882 */ /* 0x000fe20000000000 */
[----:B------:R-:W-:Y:S01]  /*2f4b0*/  IMAD.MOV.U32 R76, RZ, RZ, R0 ;  /* 0x000000ffff4c7224 */ /* 0x000fe200078e0000 */
[----:B--2---:R-:W-:-:S09]  /*2f4c0*/  ULEA UR4, UR5, UR4, 0x18 ;  /* 0x0000000405047291 */ /* 0x004fd2000f8ec0ff */
[----:B------:R-:W2:Y:S03]  /*2f4d0*/  LDS R7, [UR4] ;  /* 0x00000004ff077984 */ /* 0x000ea60008000800 */
.L_x_125:
[----:B-1-3--:R-:W3:Y:S01]  /*2f4e0*/  LDL R0, [R1+0x3a0] ;  /* 0x0003a00001007983 */ /* 0x00aee20000100800 */
[----:B------:R-:W4:Y:S01]  /*2f4f0*/  LDCU UR4, c[0x0][0x380] ;  /* 0x00007000ff0477ac */ /* 0x000f220008000800 */
[----:B------:R-:W-:Y:S01]  /*2f500*/  BSSY.RECONVERGENT B1, `(.L_x_102) ;  /* 0x000012a000017945 */ /* 0x000fe20003800200 */
[----:B----4-:R-:W-:Y:S01]  /*2f510*/  UISETP.GE.AND UP0, UPT, UR4, 0x1, UPT ;  /* 0x000000010400788c */ /* 0x010fe2000bf06270 */
[----:B---3--:R-:W-:-:S05]  /*2f520*/  IMAD.IADD R76, R0, 0x1, R76 ;  /* 0x00000001004c7824 */ /* 0x008fca00078e024c */
[----:B------:R-:W-:-:S03]  /*2f530*/  ISETP.GE.AND P0, PT, R76, UR4, PT ;  /* 0x000000044c007c0c */ /* 0x000fc6000bf06270 */
[----:B0-----:R-:W-:Y:S10]  /*2f540*/  BRA.U !UP0, `(.L_x_103) ;  /* 0x0000001108447547 */ /* 0x001ff4000b800000 */
[----:B------:R-:W3:Y:S04]  /*2f550*/  LDL.64 R14, [R1+0x110] ;  /* 0x00011000010e7983 */ /* 0x000ee80000100a00 */
[----:B-1----:R-:W4:Y:S04]  /*2f560*/  LDL.64 R4, [R1+0x120] ;  /* 0x0001200001047983 */ /* 0x002f280000100a00 */
[----:B------:R-:W5:Y:S01]  /*2f570*/  LDL.64 R8, [R1+0x118] ;  /* 0x0001180001087983 */ /* 0x000f620000100a00 */
[----:B------:R-:W1:Y:S01]  /*2f580*/  S2UR UR5, SR_CgaCtaId ;  /* 0x00000000000579c3 */ /* 0x000e620000008800 */
[----:B------:R-:W-:Y:S01]  /*2f590*/  UMOV UR4, 0x400 ;  /* 0x0000040000047882 */ /* 0x000fe20000000000 */
[----:B------:R-:W-:Y:S01]  /*2f5a0*/  IMAD.MOV.U32 R13, RZ, RZ, 0x2f800000 ;  /* 0x2f800000ff0d7424 */ /* 0x000fe200078e00ff */
[----:B------:R-:W-:Y:S01]  /*2f5b0*/  UIADD3 UR4, UPT, UPT, UR4, 0x10, URZ ;  /* 0x0000001004047890 */ /* 0x000fe2000fffe0ff */
[----:B------:R-:W-:Y:S03]  /*2f5c0*/  BSSY.RECONVERGENT B2, `(.L_x_104) ;  /* 0x0000084000027945 */ /* 0x000fe60003800200 */
[----:B-1----:R-:W-:Y:S01]  /*2f5d0*/  ULEA UR4, UR5, UR4, 0x18 ;  /* 0x0000000405047291 */ /* 0x002fe2000f8ec0ff */
[----:B---3--:R-:W-:Y:S01]  /*2f5e0*/  SHF.R.U32.HI R0, RZ, 0x2, R15 ;  /* 0x00000002ff007819 */ /* 0x008fe2000001160f */
[----:B------:R-:W-:-:S03]  /*2f5f0*/  VIADD R10, R14, 0x587c5 ;  /* 0x000587c50e0a7836 */ /* 0x000fc60000000000 */
[----:B------:R-:W-:Y:S01]  /*2f600*/  LOP3.LUT R0, R0, R15, RZ, 0x3c, !PT ;  /* 0x0000000f00007212 */ /* 0x000fe200078e3cff */
[----:B----4-:R-:W-:Y:S02]  /*2f610*/  IMAD.SHL.U32 R3, R5, 0x10, RZ ;  /* 0x0000001005037824 */ /* 0x010fe400078e00ff */
[----:B------:R-:W-:Y:S02]  /*2f620*/  IMAD.MOV.U32 R17, RZ, RZ, R4 ;  /* 0x000000ffff117224 */ /* 0x000fe400078e0004 */
[C---:B------:R-:W-:Y:S02]  /*2f630*/  IMAD.SHL.U32 R2, R0.reuse, 0x2, RZ ;  /* 0x0000000200027824 */ /* 0x040fe400078e00ff */
[----:B-----5:R-:W-:Y:S02]  /*2f640*/  IMAD.MOV.U32 R16, RZ, RZ, R9 ;  /* 0x000000ffff107224 */ /* 0x020fe400078e0009 */
[----:B------:R-:W-:Y:S01]  /*2f650*/  IMAD.MOV.U32 R11, RZ, RZ, R8 ;  /* 0x000000ffff0b7224 */ /* 0x000fe200078e0008 */
[----:B------:R-:W-:Y:S01]  /*2f660*/  LOP3.LUT R0, R0, R2, R3, 0x96, !PT ;  /* 0x0000000200007212 */ /* 0x000fe200078e9603 */
[----:B------:R-:W-:Y:S01]  /*2f670*/  IMAD.MOV.U32 R2, RZ, RZ, R5 ;  /* 0x000000ffff027224 */ /* 0x000fe200078e0005 */
[----:B------:R-:W-:Y:S01]  /*2f680*/  STL.64 [R1+0x118], R16 ;  /* 0x0001181001007387 */ /* 0x000fe20000100a00 */
[----:B------:R-:W-:Y:S01]  /*2f690*/  IMAD.MOV.U32 R15, RZ, RZ, RZ ;  /* 0x000000ffff0f7224 */ /* 0x000fe200078e00ff */
[----:B------:R-:W-:-:S02]  /*2f6a0*/  LOP3.LUT R3, R0, R5, RZ, 0x3c, !PT ;  /* 0x0000000500037212 */ /* 0x000fc400078e3cff */
[----:B------:R-:W-:Y:S03]  /*2f6b0*/  STL.64 [R1+0x110], R10 ;  /* 0x0001100a01007387 */ /* 0x000fe60000100a00 */
[----:B------:R-:W-:Y:S01]  /*2f6c0*/  IMAD.IADD R0, R3, 0x1, R10 ;  /* 0x0000000103007824 */ /* 0x000fe200078e020a */
[----:B------:R1:W-:Y:S04]  /*2f6d0*/  STL.64 [R1+0x120], R2 ;  /* 0x0001200201007387 */ /* 0x0003e80000100a00 */
[----:B------:R-:W-:-:S05]  /*2f6e0*/  I2FP.F32.U32 R0, R0 ;  /* 0x0000000000007245 */ /* 0x000fca0000201000 */
[----:B------:R-:W-:Y:S01]  /*2f6f0*/  FFMA R0, R0, R13, 1.1641532182693481445e-10 ;  /* 0x2f00000000007423 */ /* 0x000fe2000000000d */
[----:B------:R-:W-:Y:S02]  /*2f700*/  IMAD.MOV.U32 R13, RZ, RZ, RZ ;  /* 0x000000ffff0d7224 */ /* 0x000fe400078e00ff */
[----:B-1----:R-:W-:Y:S02]  /*2f710*/  IMAD.U32 R2, RZ, RZ, UR4 ;  /* 0x00000004ff027e24 */ /* 0x002fe4000f8e00ff */
[----:B--2---:R-:W-:-:S07]  /*2f720*/  FMUL R0, R7, R0 ;  /* 0x0000000007007220 */ /* 0x004fce0000400000 */
.L_x_106:
[----:B0-----:R-:W-:-:S05]  /*2f730*/  IMAD R6, R15, 0x104, R2 ;  /* 0x000001040f067824 */ /* 0x001fca00078e0202 */
[----:B------:R-:W0:Y:S02]  /*2f740*/  LDS R74, [R6] ;  /* 0x00000000064a7984 */ /* 0x000e240000000800 */
[----:B0-----:R-:W-:-:S05]  /*2f750*/  FADD R13, R74, R13 ;  /* 0x0000000d4a0d7221 */ /* 0x001fca0000000000 */
[----:B------:R-:W-:-:S13]  /*2f760*/  FSETP.GEU.AND P1, PT, R0, R13, PT ;  /* 0x0000000d0000720b */ /* 0x000fda0003f2e000 */
[----:B------:R-:W-:Y:S05]  /*2f770*/  @!P1 BRA `(.L_x_105) ;  /* 0x0000000000189947 */ /* 0x000fea0003800000 */
[----:B------:R-:W0:Y:S01]  /*2f780*/  LDCU UR4, c[0x0][0x380] ;  /* 0x00007000ff0477ac */ /* 0x000e220008000800 */
[----:B------:R-:W-:-:S05]  /*2f790*/  VIADD R15, R15, 0x1 ;  /* 0x000000010f0f7836 */ /* 0x000fca0000000000 */
[----:B0-----:R-:W-:-:S13]  /*2f7a0*/  ISETP.NE.AND P1, PT, R15, UR4, PT ;  /* 0x000000040f007c0c */ /* 0x001fda000bf25270 */
[----:B------:R-:W-:Y:S05]  /*2f7b0*/  @P1 BRA `(.L_x_106) ;  /* 0xfffffffc00dc1947 */ /* 0x000fea000383ffff */
[----:B------:R-:W-:Y:S01]  /*2f7c0*/  IMAD.MOV.U32 R15, RZ, RZ, -0x1 ;  /* 0xffffffffff0f7424 */ /* 0x000fe200078e00ff */
[----:B------:R-:W-:Y:S06]  /*2f7d0*/  BRA `(.L_x_107) ;  /* 0x0000000400887947 */ /* 0x000fec0003800000 */
.L_x_105:
[----:B------:R-:W0:Y:S01]  /*2f7e0*/  LDS R75, [R6+0x4] ;  /* 0x00000400064b7984 */ /* 0x000e220000000800 */
[----:B------:R-:W-:-:S03]  /*2f7f0*/  FADD R7, R7, -R74 ;  /* 0x8000004a07077221 */ /* 0x000fc60000000000 */
[----:B------:R-:W-:Y:S04]  /*2f800*/  LDS R73, [R6+0xc] ;  /* 0x00000c0006497984 */ /* 0x000fe80000000800 */
[----:B------:R-:W1:Y:S04]  /*2f810*/  LDS R72, [R6+0x8] ;  /* 0x0000080006487984 */ /* 0x000e680000000800 */
[----:B------:R-:W-:Y:S04]  /*2f820*/  LDS R71, [R6+0x14] ;  /* 0x0000140006477984 */ /* 0x000fe80000000800 */
[----:B------:R-:W2:Y:S04]  /*2f830*/  LDS R70, [R6+0x10] ;  /* 0x0000100006467984 */ /* 0x000ea80000000800 */
[----:B------:R-:W-:Y:S04]  /*2f840*/  LDS R69, [R6+0x1c] ;  /* 0x00001c0006457984 */ /* 0x000fe80000000800 */
[----:B------:R-:W3:Y:S04]  /*2f850*/  LDS R68, [R6+0x18] ;  /* 0x0000180006447984 */ /* 0x000ee80000000800 */
[----:B------:R-:W-:Y:S04]  /*2f860*/  LDS R67, [R6+0x24] ;  /* 0x0000240006437984 */ /* 0x000fe80000000800 */
[----:B------:R-:W4:Y:S04]  /*2f870*/  LDS R66, [R6+0x20] ;  /* 0x0000200006427984 */ /* 0x000f280000000800 */
[----:B------:R-:W-:Y:S04]  /*2f880*/  LDS R65, [R6+0x2c] ;  /* 0x00002c0006417984 */ /* 0x000fe80000000800 */
[----:B------:R-:W5:Y:S04]  /*2f890*/  LDS R64, [R6+0x28] ;  /* 0x0000280006407984 */ /* 0x000f680000000800 */
        /* <DEDUP_REMOVED lines=52> */
[----:B------:R-:W5:Y:S04]  /*2fbe0*/  LDS R0, [R6+0x100] ;  /* 0x0001000006007984 */ /* 0x000f680000000800 */
[----:B0-----:R0:W-:Y:S04]  /*2fbf0*/  STL.64 [R1+0x140], R74 ;  /* 0x0001404a01007387 */ /* 0x0011e80000100a00 */
[----:B-1----:R0:W-:Y:S04]  /*2fc00*/  STL.64 [R1+0x148], R72 ;  /* 0x0001484801007387 */ /* 0x0021e80000100a00 */
[----:B--2---:R0:W-:Y:S04]  /*2fc10*/  STL.64 [R1+0x150], R70 ;  /* 0x0001504601007387 */ /* 0x0041e80000100a00 */
[----:B---3--:R0:W-:Y:S04]  /*2fc20*/  STL.64 [R1+0x158], R68 ;  /* 0x0001584401007387 */ /* 0x0081e80000100a00 */
[----:B----4-:R0:W-:Y:S04]  /*2fc30*/  STL.64 [R1+0x160], R66 ;  /* 0x0001604201007387 */ /* 0x0101e80000100a00 */
[----:B-----5:R0:W-:Y:S04]  /*2fc40*/  STL.64 [R1+0x168], R64 ;  /* 0x0001684001007387 */ /* 0x0201e80000100a00 */
[----:B------:R0:W-:Y:S04]  /*2fc50*/  STL.64 [R1+0x170], R62 ;  /* 0x0001703e01007387 */ /* 0x0001e80000100a00 */
        /* <DEDUP_REMOVED lines=25> */
[----:B------:R0:W-:Y:S02]  /*2fdf0*/  STL [R1+0x240], R0 ;  /* 0x0002400001007387 */ /* 0x0001e40000100800 */
.L_x_107:
[----:B------:R-:W-:Y:S05]  /*2fe00*/  BSYNC.RECONVERGENT B2 ;  /* 0x0000000000027941 */ /* 0x000fea0003800200 */
.L_x_104:
[----:B0-----:R-:W-:Y:S01]  /*2fe10*/  SHF.R.U32.HI R11, RZ, 0x2, R8 ;  /* 0x00000002ff0b7819 */ /* 0x001fe20000011608 */
[----:B------:R-:W-:Y:S01]  /*2fe20*/  IMAD.SHL.U32 R0, R3, 0x10, RZ ;  /* 0x0000001003007824 */ /* 0x000fe200078e00ff */
[----:B------:R0:W-:Y:S01]  /*2fe30*/  STL.64 [R1+0x118], R4 ;  /* 0x0001180401007387 */ /* 0x0001e20000100a00 */
[----:B------:R-:W-:Y:S01]  /*2fe40*/  IMAD.MOV.U32 R74, RZ, RZ, R3 ;  /* 0x000000ffff4a7224 */ /* 0x000fe200078e0003 */
[----:B------:R-:W-:Y:S01]  /*2fe50*/  LOP3.LUT R11, R11, R8, RZ, 0x3c, !PT ;  /* 0x000000080b0b7212 */ /* 0x000fe200078e3cff */
[----:B------:R-:W-:Y:S02]  /*2fe60*/  VIADD R8, R14, 0xb0f8a ;  /* 0x000b0f8a0e087836 */ /* 0x000fe40000000000 */
[----:B------:R-:W-:Y:S02]  /*2fe70*/  IMAD.MOV.U32 R10, RZ, RZ, RZ ;  /* 0x000000ffff0a7224 */ /* 0x000fe400078e00ff */
[C---:B------:R-:W-:Y:S01]  /*2fe80*/  IMAD.SHL.U32 R6, R11.reuse, 0x2, RZ ;  /* 0x000000020b067824 */ /* 0x040fe200078e00ff */
[----:B------:R0:W-:Y:S04]  /*2fe90*/  STL.64 [R1+0x110], R8 ;  /* 0x0001100801007387 */ /* 0x0001e80000100a00 */
[----:B------:R-:W-:Y:S01]  /*2fea0*/  LOP3.LUT R0, R11, R6, R0, 0x96, !PT ;  /* 0x000000060b007212 */ /* 0x000fe200078e9600 */
[----:B------:R-:W-:-:S02]  /*2feb0*/  IMAD.MOV.U32 R11, RZ, RZ, 0x2f800000 ;  /* 0x2f800000ff0b7424 */ /* 0x000fc400078e00ff */
[----:B------:R-:W-:Y:S01]  /*2fec0*/  IMAD.MOV.U32 R6, RZ, RZ, RZ ;  /* 0x000000ffff067224 */ /* 0x000fe200078e00ff */
[----:B------:R-:W-:-:S05]  /*2fed0*/  LOP3.LUT R75, R0, R3, RZ, 0x3c, !PT ;  /* 0x00000003004b7212 */ /* 0x000fca00078e3cff */
[----:B------:R0:W-:Y:S01]  /*2fee0*/  STL.64 [R1+0x120], R74 ;  /* 0x0001204a01007387 */ /* 0x0001e20000100a00 */
[----:B------:R-:W-:-:S05]  /*2fef0*/  IMAD.IADD R0, R75, 0x1, R8 ;  /* 0x000000014b007824 */ /* 0x000fca00078e0208 */
[----:B------:R-:W-:-:S05]  /*2ff00*/  I2FP.F32.U32 R0, R0 ;  /* 0x0000000000007245 */ /* 0x000fca0000201000 */
[----:B------:R-:W-:-:S04]  /*2ff10*/  FFMA R0, R0, R11, 1.1641532182693481445e-10 ;  /* 0x2f00000000007423 */ /* 0x000fc8000000000b */
[----:B0-----:R-:W-:-:S07]  /*2ff20*/  FMUL R0, R7, R0 ;  /* 0x0000000007007220 */ /* 0x001fce0000400000 */
.L_x_112:
[----:B------:R-:W-:Y:S01]  /*2ff30*/  ISETP.NE.AND P1, PT, R10, R15, PT ;  /* 0x0000000f0a00720c */ /* 0x000fe20003f25270 */
[----:B------:R-:W-:-:S12]  /*2ff40*/  BSSY.RELIABLE B2, `(.L_x_108) ;  /* 0x000000d000027945 */ /* 0x000fd80003800100 */
[----:B------:R-:W-:Y:S05]  /*2ff50*/  @!P1 BRA `(.L_x_109) ;  /* 0x0000000000189947 */ /* 0x000fea0003800000 */
[----:B------:R-:W-:-:S05]  /*2ff60*/  IMAD R77, R10, 0x104, R2 ;  /* 0x000001040a4d7824 */ /* 0x000fca00078e0202 */
[----:B------:R-:W0:Y:S02]  /*2ff70*/  LDS R74, [R77] ;  /* 0x000000004d4a7984 */ /* 0x000e240000000800 */
[----:B0-----:R-:W-:-:S05]  /*2ff80*/  FADD R6, R6, R74 ;  /* 0x0000004a06067221 */ /* 0x001fca0000000000 */
[----:B------:R-:W-:-:S13]  /*2ff90*/  FSETP.GEU.AND P1, PT, R0, R6, PT ;  /* 0x000000060000720b */ /* 0x000fda0003f2e000 */
[----:B------:R-:W-:Y:S05]  /*2ffa0*/  @!P1 BREAK.RELIABLE B2 ;  /* 0x0000000000029942 */ /* 0x000fea0003800100 */
[----:B------:R-:W-:Y:S05]  /*2ffb0*/  @!P1 BRA `(.L_x_110) ;  /* 0x00000000001c9947 */ /* 0x000fea0003800000 */
.L_x_109:
[----:B------:R-:W0:Y:S01]  /*2ffc0*/  LDCU UR4, c[0x0][0x380] ;  /* 0x00007000ff0477ac */ /* 0x000e220008000800 */
[----:B------:R-:W-:-:S05]  /*2ffd0*/  VIADD R10, R10, 0x1 ;  /* 0x000000010a0a7836 */ /* 0x000fca0000000000 */
[----:B0-----:R-:W-:-:S13]  /*2ffe0*/  ISETP.NE.AND P1, PT, R10, UR4, PT ;  /* 0x000000040a007c0c */ /* 0x001fda000bf25270 */
[----:B------:R-:W-:Y:S05]  /*2fff0*/  @!P1 BREAK.RELIABLE B2 ;  /* 0x0000000000029942 */ /* 0x000fea0003800100 */
[----:B------:R-:W-:Y:S05]  /*30000*/  @!P1 BRA `(.L_x_111) ;  /* 0x0000000400e49947 */ /* 0x000fea0003800000 */
[----:B------:R-:W-:Y:S05]  /*30010*/  BSYNC.RELIABLE B2 ;  /* 0x0000000000027941 */ /* 0x000fea0003800100 */
.L_x_108:
[----:B------:R-:W-:Y:S05]  /*30020*/  BRA `(.L_x_112) ;  /* 0xfffffffc00c07947 */ /* 0x000fea000383ffff */
.L_x_110:
[----:B------:R-:W-:Y:S01]  /*30030*/  LDS R72, [R77+0x4] ;  /* 0x000004004d487984 */ /* 0x000fe20000000800 */
[----:B------:R-:W-:-:S03]  /*30040*/  FADD R7, R7, -R74 ;  /* 0x8000004a07077221 */ /* 0x000fc60000000000 */
[----:B------:R-:W0:Y:S04]  /*30050*/  LDS R73, [R77+0x8] ;  /* 0x000008004d497984 */ /* 0x000e280000000800 */
        /* <DEDUP_REMOVED lines=94> */
[----:B------:R0:W-:Y:S01]  /*30640*/  STL [R1+0x244], R74 ;  /* 0x0002444a01007387 */ /* 0x0001e20000100800 */
[----:B------:R-:W-:Y:S05]  /*30650*/  BRA `(.L_x_111) ;  /* 0x0000000000507947 */ /* 0x000fea0003800000 */
.L_x_103:
[----:B------:R-:W3:Y:S04]  /*30660*/  LDL.64 R10, [R1+0x110] ;  /* 0x00011000010a7983 */ /* 0x000ee80000100a00 */
[----:B-1----:R-:W4:Y:S04]  /*30670*/  LDL.64 R4, [R1+0x120] ;  /* 0x0001200001047983 */ /* 0x002f280000100a00 */
[----:B------:R-:W5:Y:S01]  /*30680*/  LDL.64 R8, [R1+0x118] ;  /* 0x0001180001087983 */ /* 0x000f620000100a00 */
[----:B---3--:R-:W-:-:S04]  /*30690*/  SHF.R.U32.HI R0, RZ, 0x2, R11 ;  /* 0x00000002ff007819 */ /* 0x008fc8000001160b */
[----:B------:R-:W-:Y:S01]  /*306a0*/  LOP3.LUT R0, R0, R11, RZ, 0x3c, !PT ;  /* 0x0000000b00007212 */ /* 0x000fe200078e3cff */
[----:B----4-:R-:W-:Y:S01]  /*306b0*/  IMAD.SHL.U32 R3, R5, 0x10, RZ ;  /* 0x0000001005037824 */ /* 0x010fe200078e00ff */
[----:B------:R1:W-:Y:S01]  /*306c0*/  STL.64 [R1+0x118], R4 ;  /* 0x0001180401007387 */ /* 0x0003e20000100a00 */
[----:B-----5:R-:W-:Y:S02]  /*306d0*/  SHF.R.U32.HI R11, RZ, 0x2, R8 ;  /* 0x00000002ff0b7819 */ /* 0x020fe40000011608 */
[----:B0-----:R-:W-:Y:S02]  /*306e0*/  IMAD.SHL.U32 R6, R0, 0x2, RZ ;  /* 0x0000000200067824 */ /* 0x001fe400078e00ff */
[----:B------:R-:W-:Y:S01]  /*306f0*/  LOP3.LUT R11, R11, R8, RZ, 0x3c, !PT ;  /* 0x000000080b0b7212 */ /* 0x000fe200078e3cff */
[----:B------:R-:W-:Y:S02]  /*30700*/  VIADD R8, R10, 0xb0f8a ;  /* 0x000b0f8a0a087836 */ /* 0x000fe40000000000 */
[----:B------:R-:W-:-:S04]  /*30710*/  LOP3.LUT R6, R0, R6, R3, 0x96, !PT ;  /* 0x0000000600067212 */ /* 0x000fc800078e9603 */
[----:B------:R-:W-:Y:S01]  /*30720*/  LOP3.LUT R3, R6, R5, RZ, 0x3c, !PT ;  /* 0x0000000506037212 */ /* 0x000fe200078e3cff */
[----:B------:R-:W-:Y:S01]  /*30730*/  IMAD.SHL.U32 R6, R11, 0x2, RZ ;  /* 0x000000020b067824 */ /* 0x000fe200078e00ff */
[----:B------:R1:W-:Y:S03]  /*30740*/  STL.64 [R1+0x110], R8 ;  /* 0x0001100801007387 */ /* 0x0003e60000100a00 */
[----:B------:R-:W-:Y:S02]  /*30750*/  IMAD.SHL.U32 R0, R3, 0x10, RZ ;  /* 0x0000001003007824 */ /* 0x000fe400078e00ff */
[----:B------:R-:W-:-:S03]  /*30760*/  IMAD.MOV.U32 R74, RZ, RZ, R3 ;  /* 0x000000ffff4a7224 */ /* 0x000fc600078e0003 */
[----:B------:R-:W-:-:S04]  /*30770*/  LOP3.LUT R0, R11, R6, R0, 0x96, !PT ;  /* 0x000000060b007212 */ /* 0x000fc800078e9600 */
[----:B------:R-:W-:-:S05]  /*30780*/  LOP3.LUT R75, R0, R3, RZ, 0x3c, !PT ;  /* 0x00000003004b7212 */ /* 0x000fca00078e3cff */
[----:B------:R1:W-:Y:S02]  /*30790*/  STL.64 [R1+0x120], R74 ;  /* 0x0001204a01007387 */ /* 0x0003e40000100a00 */
.L_x_111:
[----:B------:R-:W-:Y:S05]  /*307a0*/  BSYNC.RECONVERGENT B1 ;  /* 0x0000000000017941 */ /* 0x000fea0003800200 */
.L_x_102:
[----:B------:R-:W-:Y:S01]  /*307b0*/  SHF.R.U32.HI R0, RZ, 0x2, R9 ;  /* 0x00000002ff007819 */ /* 0x000fe20000011609 */
[----:B0-----:R-:W-:Y:S01]  /*307c0*/  VIADD R10, R8, 0x587c5 ;  /* 0x000587c5080a7836 */ /* 0x001fe20000000000 */
[----:B------:R0:W-:Y:S01]  /*307d0*/  STL [R1+0x8], RZ ;  /* 0x000008ff01007387 */ /* 0x0001e20000100800 */
[----:B------:R-:W-:Y:S01]  /*307e0*/  IMAD.MOV.U32 R14, RZ, RZ, R5 ;  /* 0x000000ffff0e7224 */ /* 0x000fe200078e0005 */
[----:B------:R-:W-:Y:S01]  /*307f0*/  LOP3.LUT R0, R0, R9, RZ, 0x3c, !PT ;  /* 0x0000000900007212 */ /* 0x000fe200078e3cff */
[----:B-1----:R-:W-:Y:S01]  /*30800*/  IMAD.SHL.U32 R9, R75, 0x10, RZ ;  /* 0x000000104b097824 */ /* 0x002fe200078e00ff */
[----:B------:R-:W-:Y:S01]  /*30810*/  BSSY.RECONVERGENT B1, `(.L_x_113) ;  /* 0x000002b000017945 */ /* 0x000fe20003800200 */
[----:B------:R-:W-:Y:S02]  /*30820*/  IMAD.MOV.U32 R15, RZ, RZ, R3 ;  /* 0x000000ffff0f7224 */ /* 0x000fe400078e0003 */
[C---:B------:R-:W-:Y:S02]  /*30830*/  IMAD.SHL.U32 R6, R0.reuse, 0x2, RZ ;  /* 0x0000000200067824 */ /* 0x040fe400078e00ff */
[----:B------:R-:W-:Y:S01]  /*30840*/  IMAD.MOV.U32 R11, RZ, RZ, R4 ;  /* 0x000000ffff0b7224 */ /* 0x000fe200078e0004 */
[----:B------:R0:W-:Y:S01]  /*30850*/  STL.64 [R1+0x118], R14 ;  /* 0x0001180e01007387 */ /* 0x0001e20000100a00 */
[----:B------:R-:W-:Y:S01]  /*30860*/  IMAD.MOV.U32 R16, RZ, RZ, R75 ;  /* 0x000000ffff107224 */ /* 0x000fe200078e004b */
[----:B------:R-:W-:-:S02]  /*30870*/  LOP3.LUT R6, R0, R6, R9, 0x96, !PT ;  /* 0x0000000600067212 */ /* 0x000fc400078e9609 */
[----:B------:R0:W-:Y:S02]  /*30880*/  STL.64 [R1+0x110], R10 ;  /* 0x0001100a01007387 */ /* 0x0001e40000100a00 */
[----:B------:R-:W-:-:S05]  /*30890*/  LOP3.LUT R17, R6, R75, RZ, 0x3c, !PT ;  /* 0x0000004b06117212 */ /* 0x000fca00078e3cff */
[----:B------:R-:W-:Y:S01]  /*308a0*/  IMAD.IADD R9, R17, 0x1, R10 ;  /* 0x0000000111097824 */ /* 0x000fe200078e020a */
[----:B------:R0:W-:Y:S03]  /*308b0*/  STL.64 [R1+0x120], R16 ;  /* 0x0001201001007387 */ /* 0x0001e60000100a00 */
[----:B------:R-:W-:-:S05]  /*308c0*/  IMAD.HI.U32 R0, R9, -0xff00ff, RZ ;  /* 0xff00ff0109007827 */ /* 0x000fca00078e00ff */
[----:B------:R-:W-:-:S05]  /*308d0*/  SHF.R.U32.HI R0, RZ, 0x8, R0 ;  /* 0x00000008ff007819 */ /* 0x000fca0000011600 */
[----:B------:R-:W-:-:S05]  /*308e0*/  IMAD R9, R0, -0x101, R9 ;  /* 0xfffffeff00097824 */ /* 0x000fca00078e0209 */
[----:B------:R-:W-:-:S13]  /*308f0*/  LOP3.LUT P1, R12, R9, 0xff, RZ, 0xc0, !PT ;  /* 0x000000ff090c7812 */ /* 0x000fda000782c0ff */
[----:B0-----:R-:W-:Y:S05]  /*30900*/  @!P1 BRA `(.L_x_114) ;  /* 0x00000000006c9947 */ /* 0x001fea0003800000 */
[----:B------:R-:W-:Y:S01]  /*30910*/  ISETP.GE.U32.AND P1, PT, R12, 0x4, PT ;  /* 0x000000040c00780c */ /* 0x000fe20003f26070 */
[----:B------:R-:W-:Y:S01]  /*30920*/  BSSY.RECONVERGENT B2, `(.L_x_115) ;  /* 0x000000d000027945 */ /* 0x000fe20003800200 */
[----:B------:R-:W-:Y:S01]  /*30930*/  LOP3.LUT R13, R9, 0x3, RZ, 0xc0, !PT ;  /* 0x00000003090d7812 */ /* 0x000fe200078ec0ff */
[----:B------:R-:W-:-:S03]  /*30940*/  IMAD.MOV.U32 R0, RZ, RZ, RZ ;  /* 0x000000ffff007224 */ /* 0x000fc600078e00ff */
[----:B------:R-:W-:-:S07]  /*30950*/  ISETP.NE.AND P2, PT, R13, RZ, PT ;  /* 0x000000ff0d00720c */ /* 0x000fce0003f45270 */
[----:B------:R-:W-:Y:S06]  /*30960*/  @!P1 BRA `(.L_x_116) ;  /* 0x0000000000209947 */ /* 0x000fec0003800000 */
[----:B------:R-:W-:Y:S01]  /*30970*/  LOP3.LUT R0, R9, 0xfc, RZ, 0xc0, !PT ;  /* 0x000000fc09007812 */ /* 0x000fe200078ec0ff */
[----:B------:R-:W-:-:S07]  /*30980*/  IMAD.MOV.U32 R6, RZ, RZ, RZ ;  /* 0x000000ffff067224 */ /* 0x000fce00078e00ff */
.L_x_117:
[----:B0-----:R-:W-:-:S05]  /*30990*/  IMAD.IADD R11, R1, 0x1, R6 ;  /* 0x00000001010b7824 */ /* 0x001fca00078e0206 */
[----:B------:R-:W3:Y:S01]  /*309a0*/  LDL R10, [R11+0x144] ;  /* 0x000144000b0a7983 */ /* 0x000ee20000100800 */
[----:B------:R-:W-:-:S05]  /*309b0*/  VIADD R6, R6, 0x4 ;  /* 0x0000000406067836 */ /* 0x000fca0000000000 */
[----:B------:R-:W-:Y:S01]  /*309c0*/  ISETP.NE.AND P1, PT, R6, R0, PT ;  /* 0x000000000600720c */ /* 0x000fe20003f25270 */
[----:B---3--:R0:W-:-:S12]  /*309d0*/  STL [R11+0xc], R10 ;  /* 0x00000c0a0b007387 */ /* 0x0081d80000100800 */
[----:B------:R-:W-:Y:S05]  /*309e0*/  @P1 BRA `(.L_x_117) ;  /* 0xfffffffc00e81947 */ /* 0x000fea000383ffff */
.L_x_116:
[----:B------:R-:W-:Y:S05]  /*309f0*/  BSYNC.RECONVERGENT B2 ;  /* 0x0000000000027941 */ /* 0x000fea0003800200 */
.L_x_115:
[----:B------:R-:W-:Y:S05]  /*30a00*/  @!P2 BRA `(.L_x_114) ;  /* 0x00000000002ca947 */ /* 0x000fea0003800000 */
[----:B0-----:R-:W-:-:S05]  /*30a10*/  IMAD.IADD R11, R1, 0x1, R0 ;  /* 0x00000001010b7824 */ /* 0x001fca00078e0200 */
[----:B------:R-:W3:Y:S01]  /*30a20*/  LDL.U8 R0, [R11+0x144] ;  /* 0x000144000b007983 */ /* 0x000ee20000100000 */
[----:B------:R-:W-:-:S03]  /*30a30*/  ISETP.NE.AND P1, PT, R13, 0x1, PT ;  /* 0x000000010d00780c */ /* 0x000fc60003f25270 */
[----:B---3--:R1:W-:Y:S10]  /*30a40*/  STL.U8 [R11+0xc], R0 ;  /* 0x00000c000b007387 */ /* 0x0083f40000100000 */
[----:B------:R-:W-:Y:S05]  /*30a50*/  @!P1 BRA `(.L_x_114) ;  /* 0x0000000000189947 */ /* 0x000fea0003800000 */
[----:B-1----:R-:W3:Y:S01]  /*30a60*/  LDL.U8 R0, [R11+0x145] ;  /* 0x000145000b007983 */ /* 0x002ee20000100000 */
[----:B------:R-:W-:-:S03]  /*30a70*/  ISETP.NE.AND P1, PT, R13, 0x2, PT ;  /* 0x000000020d00780c */ /* 0x000fc60003f25270 */
[----:B---3--:R3:W-:Y:S10]  /*30a80*/  STL.U8 [R11+0xd], R0 ;  /* 0x00000d000b007387 */ /* 0x0087f40000100000 */
[----:B------:R-:W-:Y:S05]  /*30a90*/  @!P1 BRA `(.L_x_114) ;  /* 0x0000000000089947 */ /* 0x000fea0003800000 */
[----:B---3--:R-:W3:Y:S04]  /*30aa0*/  LDL.U8 R0, [R11+0x146] ;  /* 0x000146000b007983 */ /* 0x008ee80000100000 */
[----:B---3--:R4:W-:Y:S02]  /*30ab0*/  STL.U8 [R11+0xe], R0 ;  /* 0x00000e000b007387 */ /* 0x0089e40000100000 */
.L_x_114:
[----:B------:R-:W-:Y:S05]  /*30ac0*/  BSYNC.RECONVERGENT B1 ;  /* 0x0000000000017941 */ /* 0x000fea0003800200 */
.L_x_113:
[----:B------:R-:W-:Y:S01]  /*30ad0*/  IMAD.MOV R9, RZ, RZ, -R9 ;  /* 0x000000ffff097224 */ /* 0x000fe200078e0a09 */
[----:B------:R-:W-:Y:S01]  /*30ae0*/  BSSY.RECONVERGENT B1, `(.L_x_118) ;  /* 0x0000012000017945 */ /* 0x000fe20003800200 */
[----:B-1-34-:R-:W-:-:S03]  /*30af0*/  IMAD.MOV.U32 R0, RZ, RZ, R12 ;  /* 0x000000ffff007224 */ /* 0x01afc600078e000c */
[----:B------:R-:W-:-:S13]  /*30b00*/  LOP3.LUT P1, R9, R9, 0x3, RZ, 0xc0, !PT ;  /* 0x0000000309097812 */ /* 0x000fda000782c0ff */
[----:B------:R-:W-:Y:S05]  /*30b10*/  @!P1 BRA `(.L_x_119) ;  /* 0x0000000000389947 */ /* 0x000fea0003800000 */
[----:B0-----:R-:W-:-:S05]  /*30b20*/  IMAD.IADD R11, R1, 0x1, R12 ;  /* 0x00000001010b7824 */ /* 0x001fca00078e020c */
[----:B------:R-:W3:Y:S01]  /*30b30*/  LDL.U8 R6, [R11+0x248] ;  /* 0x000248000b067983 */ /* 0x000ee20000100000 */
[----:B------:R-:W-:Y:S01]  /*30b40*/  ISETP.NE.AND P1, PT, R9, 0x1, PT ;  /* 0x000000010900780c */ /* 0x000fe20003f25270 */
[----:B------:R-:W-:Y:S02]  /*30b50*/  VIADD R0, R12, 0x1 ;  /* 0x000000010c007836 */ /* 0x000fe40000000000 */
[----:B---3--:R1:W-:Y:S10]  /*30b60*/  STL.U8 [R11+0xc], R6 ;  /* 0x00000c060b007387 */ /* 0x0083f40000100000 */
[----:B------:R-:W-:Y:S05]  /*30b70*/  @!P1 BRA `(.L_x_119) ;  /* 0x0000000000209947 */ /* 0x000fea0003800000 */
[----:B-1----:R-:W3:Y:S01]  /*30b80*/  LDL.U8 R6, [R11+0x249] ;  /* 0x000249000b067983 */ /* 0x002ee20000100000 */
[----:B------:R-:W-:Y:S01]  /*30b90*/  ISETP.NE.AND P1, PT, R9, 0x2, PT ;  /* 0x000000020900780c */ /* 0x000fe20003f25270 */
[----:B------:R-:W-:Y:S02]  /*30ba0*/  VIADD R0, R12, 0x2 ;  /* 0x000000020c007836 */ /* 0x000fe40000000000 */
[----:B---3--:R3:W-:Y:S10]  /*30bb0*/  STL.U8 [R11+0xd], R6 ;  /* 0x00000d060b007387 */ /* 0x0087f40000100000 */
[----:B------:R-:W-:Y:S05]  /*30bc0*/  @!P1 BRA `(.L_x_119) ;  /* 0x00000000000c9947 */ /* 0x000fea0003800000 */
[----:B---3--:R-:W3:Y:S01]  /*30bd0*/  LDL.U8 R6, [R11+0x24a] ;  /* 0x00024a000b067983 */ /* 0x008ee20000100000 */
[----:B------:R-:W-:-:S03]  /*30be0*/  VIADD R0, R12, 0x3 ;  /* 0x000000030c007836 */ /* 0x000fc60000000000 */
[----:B---3--:R4:W-:Y:S04]  /*30bf0*/  STL.U8 [R11+0xe], R6 ;  /* 0x00000e060b007387 */ /* 0x0089e80000100000 */
.L_x_119:
[----:B------:R-:W-:Y:S05]  /*30c00*/  BSYNC.RECONVERGENT B1 ;  /* 0x0000000000017941 */ /* 0x000fea0003800200 */
.L_x_118:
[----:B------:R-:W-:Y:S01]  /*30c10*/  SHF.R.U32.HI R9, RZ, 0x2, R4 ;  /* 0x00000002ff097819 */ /* 0x000fe20000011604 */
[----:B------:R-:W-:Y:S01]  /*30c20*/  BSSY.RECONVERGENT B1, `(.L_x_120) ;  /* 0x000001d000017945 */ /* 0x000fe20003800200 */
[----:B------:R-:W-:Y:S02]  /*30c30*/  IMAD.MOV.U32 R74, RZ, RZ, R3 ;  /* 0x000000ffff4a7224 */ /* 0x000fe400078e0003 */
[----:B------:R-:W-:Y:S01]  /*30c40*/  LOP3.LUT R9, R9, R4, RZ, 0x3c, !PT ;  /* 0x0000000409097212 */ /* 0x000fe200078e3cff */
[----:B------:R-:W-:Y:S02]  /*30c50*/  IMAD.SHL.U32 R4, R17, 0x10, RZ ;  /* 0x0000001011047824 */ /* 0x000fe400078e00ff */
[----:B0-----:R-:W-:Y:S02]  /*30c60*/  IMAD.MOV.U32 R10, RZ, RZ, R17 ;  /* 0x000000ffff0a7224 */ /* 0x001fe400078e0011 */
[----:B-1-34-:R-:W-:-:S05]  /*30c70*/  IMAD.SHL.U32 R6, R9, 0x2, RZ ;  /* 0x0000000209067824 */ /* 0x01afca00078e00ff */
[----:B------:R-:W-:Y:S01]  /*30c80*/  LOP3.LUT R6, R9, R6, R4, 0x96, !PT ;  /* 0x0000000609067212 */ /* 0x000fe200078e9604 */
[----:B------:R-:W-:Y:S02]  /*30c90*/  VIADD R4, R8, 0xb0f8a ;  /* 0x000b0f8a08047836 */ /* 0x000fe40000000000 */
[----:B------:R-:W-:Y:S01]  /*30ca0*/  IMAD.MOV.U32 R9, RZ, RZ, 0x2f800000 ;  /* 0x2f800000ff097424 */ /* 0x000fe200078e00ff */
[----:B------:R-:W-:-:S05]  /*30cb0*/  LOP3.LUT R11, R6, R17, RZ, 0x3c, !PT ;  /* 0x00000011060b7212 */ /* 0x000fca00078e3cff */
[----:B------:R-:W-:-:S05]  /*30cc0*/  IMAD.IADD R6, R11, 0x1, R4 ;  /* 0x000000010b067824 */ /* 0x000fca00078e0204 */
[----:B------:R-:W-:-:S05]  /*30cd0*/  I2FP.F32.U32 R6, R6 ;  /* 0x0000000600067245 */ /* 0x000fca0000201000 */
[----:B------:R-:W-:Y:S01]  /*30ce0*/  FFMA R6, R6, R9, 1.1641532182693481445e-10 ;  /* 0x2f00000006067423 */ /* 0x000fe20000000009 */
[----:B------:R-:W-:-:S03]  /*30cf0*/  LOP3.LUT R9, R12, 0xff, RZ, 0x3c, !PT ;  /* 0x000000ff0c097812 */ /* 0x000fc600078e3cff */
[----:B------:R0:W1:Y:S01]  /*30d00*/  F2F.F64.F32 R12, R6 ;  /* 0x00000006000c7310 */ /* 0x0000620000201800 */
[----:B------:R-:W-:-:S13]  /*30d10*/  ISETP.GE.U32.AND P1, PT, R9, 0x3, PT ;  /* 0x000000030900780c */ /* 0x000fda0003f26070 */
[----:B0-----:R-:W-:Y:S05]  /*30d20*/  @!P1 BRA `(.L_x_121) ;  /* 0x0000000000309947 */ /* 0x001fea0003800000 */
.L_x_122:
[----:B0-----:R-:W-:-:S05]  /*30d30*/  IMAD.IADD R16, R1, 0x1, R0 ;  /* 0x0000000101107824 */ /* 0x001fca00078e0200 */
[----:B------:R-:W3:Y:S04]  /*30d40*/  LDL.U8 R6, [R16+0x248] ;  /* 0x0002480010067983 */ /* 0x000ee80000100000 */
[----:B------:R-:W4:Y:S04]  /*30d50*/  LDL.U8 R9, [R16+0x249] ;  /* 0x0002490010097983 */ /* 0x000f280000100000 */
[----:B------:R-:W5:Y:S04]  /*30d60*/  LDL.U8 R14, [R16+0x24a] ;  /* 0x00024a00100e7983 */ /* 0x000f680000100000 */
[----:B------:R-:W2:Y:S01]  /*30d70*/  LDL.U8 R15, [R16+0x24b] ;  /* 0x00024b00100f7983 */ /* 0x000ea20000100000 */
[----:B------:R-:W-:-:S05]  /*30d80*/  VIADD R0, R0, 0x4 ;  /* 0x0000000400007836 */ /* 0x000fca0000000000 */
[----:B------:R-:W-:Y:S01]  /*30d90*/  ISETP.NE.AND P1, PT, R0, 0x100, PT ;  /* 0x000001000000780c */ /* 0x000fe20003f25270 */
[----:B---3--:R0:W-:Y:S04]  /*30da0*/  STL.U8 [R16+0xc], R6 ;  /* 0x00000c0610007387 */ /* 0x0081e80000100000 */
[----:B----4-:R0:W-:Y:S04]  /*30db0*/  STL.U8 [R16+0xd], R9 ;  /* 0x00000d0910007387 */ /* 0x0101e80000100000 */
[----:B-----5:R0:W-:Y:S04]  /*30dc0*/  STL.U8 [R16+0xe], R14 ;  /* 0x00000e0e10007387 */ /* 0x0201e80000100000 */
[----:B--2---:R0:W-:Y:S01]  /*30dd0*/  STL.U8 [R16+0xf], R15 ;  /* 0x00000f0f10007387 */ /* 0x0041e20000100000 */
[----:B------:R-:W-:Y:S05]  /*30de0*/  @P1 BRA `(.L_x_122) ;  /* 0xfffffffc00d01947 */ /* 0x000fea000383ffff */
.L_x_121:
[----:B------:R-:W-:Y:S05]  /*30df0*/  BSYNC.RECONVERGENT B1 ;  /* 0x0000000000017941 */ /* 0x000fea0003800200 */
.L_x_120:
[----:B------:R3:W-:Y:S01]  /*30e00*/  STL.64 [R1+0x118], R74 ;  /* 0x0001184a01007387 */ /* 0x0007e20000100a00 */
[----:B------:R-:W-:Y:S01]  /*30e10*/  UMOV UR4, 0x9999999a ;  /* 0x9999999a00047882 */ /* 0x000fe20000000000 */
[----:B------:R-:W-:Y:S01]  /*30e20*/  UMOV UR5, 0x3fa99999 ;  /* 0x3fa9999900057882 */ /* 0x000fe20000000000 */
[----:B------:R-:W-:Y:S01]  /*30e30*/  BSSY.RECONVERGENT B1, `(.L_x_123) ;  /* 0x000001e000017945 */ /* 0x000fe20003800200 */
[----:B------:R3:W-:Y:S01]  /*30e40*/  STL.64 [R1+0x110], R4 ;  /* 0x0001100401007387 */ /* 0x0007e20000100a00 */
[----:B-1----:R-:W-:-:S03]  /*30e50*/  DSETP.GEU.AND P1, PT, R12, UR4, PT ;  /* 0x000000040c007e2a */ /* 0x002fc6000bf2e000 */
[----:B------:R3:W-:Y:S11]  /*30e60*/  STL.64 [R1+0x120], R10 ;  /* 0x0001200a01007387 */ /* 0x0007f60000100a00 */
[----:B------:R-:W-:Y:S05]  /*30e70*/  @P1 BRA `(.L_x_124) ;  /* 0x0000000000641947 */ /* 0x000fea0003800000 */
[----:B------:R-:W-:Y:S01]  /*30e80*/  SHF.R.U32.HI R0, RZ, 0x2, R5 ;  /* 0x00000002ff007819 */ /* 0x000fe20000011605 */
[----:B---3--:R-:W-:Y:S01]  /*30e90*/  VIADD R10, R8, 0x161f14 ;  /* 0x00161f14080a7836 */ /* 0x008fe20000000000 */
[----:B0-----:R-:W-:Y:S01]  /*30ea0*/  SHF.R.U32.HI R6, RZ, 0x2, R3 ;  /* 0x00000002ff067819 */ /* 0x001fe20000011603 */
[----:B------:R-:W-:Y:S01]  /*30eb0*/  IMAD.MOV.U32 R9, RZ, RZ, R11 ;  /* 0x000000ffff097224 */ /* 0x000fe200078e000b */
[----:B------:R-:W-:Y:S01]  /*30ec0*/  LOP3.LUT R0, R0, R5, RZ, 0x3c, !PT ;  /* 0x0000000500007212 */ /* 0x000fe200078e3cff */
[----:B------:R-:W-:Y:S01]  /*30ed0*/  IMAD.SHL.U32 R5, R11, 0x10, RZ ;  /* 0x000000100b057824 */ /* 0x000fe200078e00ff */
[----:B------:R-:W-:-:S03]  /*30ee0*/  LOP3.LUT R6, R6, R3, RZ, 0x3c, !PT ;  /* 0x0000000306067212 */ /* 0x000fc600078e3cff */
[----:B------:R-:W-:-:S05]  /*30ef0*/  IMAD.SHL.U32 R4, R0, 0x2, RZ ;  /* 0x0000000200047824 */ /* 0x000fca00078e00ff */
[----:B------:R-:W-:Y:S01]  /*30f00*/  LOP3.LUT R4, R0, R4, R5, 0x96, !PT ;  /* 0x0000000400047212 */ /* 0x000fe200078e9605 */
[----:B------:R-:W-:-:S03]  /*30f10*/  IMAD.SHL.U32 R0, R6, 0x2, RZ ;  /* 0x0000000206007824 */ /* 0x000fc600078e00ff */
[----:B------:R-:W-:Y:S01]  /*30f20*/  LOP3.LUT R4, R4, R11, RZ, 0x3c, !PT ;  /* 0x0000000b04047212 */ /* 0x000fe200078e3cff */
[----:B------:R-:W-:-:S04]  /*30f30*/  IMAD.MOV.U32 R11, RZ, RZ, R75 ;  /* 0x000000ffff0b7224 */ /* 0x000fc800078e004b */
[----:B------:R-:W-:Y:S01]  /*30f40*/  IMAD.SHL.U32 R3, R4, 0x10, RZ ;  /* 0x0000001004037824 */ /* 0x000fe200078e00ff */
[----:B------:R1:W-:Y:S04]  /*30f50*/  STL.64 [R1+0x110], R10 ;  /* 0x0001100a01007387 */ /* 0x0003e80000100a00 */
[----:B------:R-:W-:Y:S02]  /*30f60*/  LOP3.LUT R3, R6, R0, R3, 0x96, !PT ;  /* 0x0000000006037212 */ /* 0x000fe400078e9603 */
[----:B------:R-:W-:Y:S01]  /*30f70*/  IADD3 R0, PT, PT, R8, 0x4f, R4 ;  /* 0x0000004f08007810 */ /* 0x000fe20007ffe004 */
[----:B------:R-:W-:Y:S01]  /*30f80*/  IMAD.MOV.U32 R8, RZ, RZ, R17 ;  /* 0x000000ffff087224 */ /* 0x000fe200078e0011 */
[----:B------:R-:W-:Y:S02]  /*30f90*/  LOP3.LUT R5, R3, R4, RZ, 0x3c, !PT ;  /* 0x0000000403057212 */ /* 0x000fe400078e3cff */
[----:B------:R-:W-:-:S02]  /*30fa0*/  LOP3.LUT R0, R0, 0xff, RZ, 0xc0, !PT ;  /* 0x000000ff00007812 */ /* 0x000fc400078ec0ff */
[----:B------:R1:W-:Y:S01]  /*30fb0*/  STL.64 [R1+0x118], R8 ;  /* 0x0001180801007387 */ /* 0x0003e20000100a00 */
[----:B------:R-:W-:Y:S02]  /*30fc0*/  IMAD.IADD R3, R5, 0x1, R10 ;  /* 0x0000000105037824 */ /* 0x000fe400078e020a */
[----:B------:R-:W-:Y:S01]  /*30fd0*/  IMAD.IADD R0, R1, 0x1, R0 ;  /* 0x0000000101007824 */ /* 0x000fe200078e0200 */
[----:B------:R1:W-:Y:S02]  /*30fe0*/  STL.64 [R1+0x120], R4 ;  /* 0x0001200401007387 */ /* 0x0003e40000100a00 */
[----:B------:R-:W-:-:S05]  /*30ff0*/  LOP3.LUT R3, R3, 0x80, RZ, 0x3c, !PT ;  /* 0x0000008003037812 */ /* 0x000fca00078e3cff */
[----:B------:R1:W-:Y:S02]  /*31000*/  STL.U8 [R0+0xc], R3 ;  /* 0x00000c0300007387 */ /* 0x0003e40000100000 */
.L_x_124:
[----:B------:R-:W-:Y:S05]  /*31010*/  BSYNC.RECONVERGENT B1 ;  /* 0x0000000000017941 */ /* 0x000fea0003800200 */
.L_x_123:
[----:B------:R-:W-:Y:S05]  /*31020*/  @!P0 BRA `(.L_x_125) ;  /* 0xffffffe4002c8947 */ /* 0x000fea000383ffff */
.L_x_101:
[----:B------:R-:W-:Y:S05]  /*31030*/  BSYNC.RECONVERGENT B0 ;  /* 0x0000000000007941 */ /* 0x000fea0003800200 */
.L_x_100:
[----:B------:R-:W-:Y:S05]  /*31040*/  WARPSYNC.ALL ;  /* 0x0000000000007948 */ /* 0x000fea0003800000 */
[----:B-1----:R-:W4:Y:S01]  /*31050*/  LDL R3, [R1+0x3a8] ;  /* 0x0003a80001037983 */ /* 0x002f220000100800 */
[----:B------:R-:W1:Y:S01]  /*31060*/  LDCU UR6, c[0x0][0x380] ;  /* 0x00007000ff0677ac */ /* 0x000e620008000800 */
[----:B------:R-:W-:Y:S01]  /*31070*/  BSSY.RECONVERGENT B0, `(.L_x_126) ;  /* 0x000003a000007945 */ /* 0x000fe20003800200 */
[----:B------:R-:W-:Y:S01]  /*31080*/  BAR.SYNC.DEFER_BLOCKING 0x0 ;  /* 0x0000000000007b1d */ /* 0x000fe20000010000 */
[C---:B----4-:R-:W-:Y:S02]  /*31090*/  ISETP.NE.AND P0, PT, R3.reuse, RZ, PT ;  /* 0x000000ff0300720c */ /* 0x050fe40003f05270 */
[----:B-1----:R-:W-:-:S11]  /*310a0*/  ISETP.GE.AND P1, PT, R3, UR6, PT ;  /* 0x0000000603007c0c */ /* 0x002fd6000bf26270 */
[----:B------:R-:W-:Y:S05]  /*310b0*/  @P0 BRA `(.L_x_127) ;  /* 0x0000000000d40947 */ /* 0x000fea0003800000 */
[----:B------:R-:W1:Y:S01]  /*310c0*/  S2UR UR5, SR_CgaCtaId ;  /* 0x00000000000579c3 */ /* 0x000e620000008800 */
[----:B------:R-:W-:Y:S02]  /*310d0*/  UMOV UR4, 0x400 ;  /* 0x0000040000047882 */ /* 0x000fe40000000000 */
[----:B-1----:R-:W-:-:S09]  /*310e0*/  ULEA UR4, UR5, UR4, 0x18 ;  /* 0x0000000405047291 */ /* 0x002fd2000f8ec0ff */
[----:B0-23--:R-:W0:Y:S04]  /*310f0*/  LDS.128 R4, [UR4+0x100] ;  /* 0x00010004ff047984 */ /* 0x00de280008000c00 */
[----:B------:R-:W1:Y:S04]  /*31100*/  LDS.128 R8, [UR4+0xf0] ;  /* 0x0000f004ff087984 */ /* 0x000e680008000c00 */
[----:B------:R-:W2:Y:S04]  /*31110*/  LDS.128 R12, [UR4+0xe0] ;  /* 0x0000e004ff0c7984 */ /* 0x000ea80008000c00 */
[----:B------:R-:W3:Y:S04]  /*31120*/  LDS.128 R16, [UR4+0xd0] ;  /* 0x0000d004ff107984 */ /* 0x000ee80008000c00 */
[----:B------:R-:W4:Y:S04]  /*31130*/  LDS.128 R20, [UR4+0xc0] ;  /* 0x0000c004ff147984 */ /* 0x000f280008000c00 */
[----:B------:R-:W5:Y:S04]  /*31140*/  LDS.128 R24, [UR4+0xb0] ;  /* 0x0000b004ff187984 */ /* 0x000f680008000c00 */
        /* <DEDUP_REMOVED lines=9> */
[----:B------:R-:W5:Y:S04]  /*311e0*/  LDS R0, [UR4+0x110] ;  /* 0x00011004ff007984 */ /* 0x000f680008000800 */
[----:B------:R-:W5:Y:S04]  /*311f0*/  LDS.128 R64, [UR4+0x10] ;  /* 0x00001004ff407984 */ /* 0x000f680008000c00 */
[----:B0-----:R0:W-:Y:S04]  /*31200*/  STL.64 [R1+0xf8], R4 ;  /* 0x0000f80401007387 */ /* 0x0011e80000100a00 */
[----:B------:R0:W-:Y:S04]  /*31210*/  STL.64 [R1+0x100], R6 ;  /* 0x0001000601007387 */ /* 0x0001e80000100a00 */
[----:B-1----:R0:W-:Y:S04]  /*31220*/  STL.64 [R1+0xe8], R8 ;  /* 0x0000e80801007387 */ /* 0x0021e80000100a00 */
[----:B------:R0:W-:Y:S04]  /*31230*/  STL.64 [R1+0xf0], R10 ;  /* 0x0000f00a01007387 */ /* 0x0001e80000100a00 */
[----:B--2---:R0:W-:Y:S04]  /*31240*/  STL.64 [R1+0xd8], R12 ;  /* 0x0000d80c01007387 */ /* 0x0041e80000100a00 */
[----:B------:R0:W-:Y:S04]  /*31250*/  STL.64 [R1+0xe0], R14 ;  /* 0x0000e00e01007387 */ /* 0x0001e80000100a00 */
[----:B---3--:R0:W-:Y:S04]  /*31260*/  STL.64 [R1+0xc8], R16 ;  /* 0x0000c81001007387 */ /* 0x0081e80000100a00 */
[----:B------:R0:W-:Y:S04]  /*31270*/  STL.64 [R1+0xd0], R18 ;  /* 0x0000d01201007387 */ /* 0x0001e80000100a00 */
[----:B----4-:R0:W-:Y:S04]  /*31280*/  STL.64 [R1+0xb8], R20 ;  /* 0x0000b81401007387 */ /* 0x0101e80000100a00 */
[----:B------:R0:W-:Y:S04]  /*31290*/  STL.64 [R1+0xc0], R22 ;  /* 0x0000c01601007387 */ /* 0x0001e80000100a00 */
        /* <DEDUP_REMOVED lines=20> */
[----:B------:R0:W-:Y:S04]  /*313e0*/  STL [R1+0x108], R0 ;  /* 0x0001080001007387 */ /* 0x0001e80000100800 */
[----:B------:R0:W-:Y:S04]  /*313f0*/  STL.64 [R1+0x8], R64 ;  /* 0x0000084001007387 */ /* 0x0001e80000100a00 */
[----:B------:R0:W-:Y:S02]  /*31400*/  STL.64 [R1+0x10], R66 ;  /* 0x0000104201007387 */ /* 0x0001e40000100a00 */
.L_x_127:
[----:B------:R-:W-:Y:S05]  /*31410*/  BSYNC.RECONVERGENT B0 ;  /* 0x0000000000007941 */ /* 0x000fea0003800200 */
.L_x_126:
[----:B------:R-:W-:Y:S04]  /*31420*/  BSSY.RECONVERGENT B0, `(.L_x_128) ;  /* 0x000006e000007945 */ /* 0x000fe80003800200 */
[----:B------:R-:W-:Y:S05]  /*31430*/  @P1 BRA `(.L_x_129) ;  /* 0x0000000400b01947 */ /* 0x000fea0003800000 */
[----:B------:R1:W5:Y:S04]  /*31440*/  LDL R69, [R1+0x108] ;  /* 0x0001080001457983 */ /* 0x0003680000100800 */
[----:B0--3--:R1:W5:Y:S04]  /*31450*/  LDL.64 R4, [R1+0x8] ;  /* 0x0000080001047983 */ /* 0x0093680000100a00 */
[----:B--2---:R1:W5:Y:S04]  /*31460*/  LDL.64 R6, [R1+0x10] ;  /* 0x0000100001067983 */ /* 0x0043680000100a00 */
[----:B------:R1:W5:Y:S04]  /*31470*/  LDL.64 R8, [R1+0x18] ;  /* 0x0000180001087983 */ /* 0x0003680000100a00 */
        /* <DEDUP_REMOVED lines=28> */
[----:B------:R1:W5:Y:S01]  /*31640*/  LDL.64 R66, [R1+0x100] ;  /* 0x0001000001427983 */ /* 0x0003620000100a00 */
[----:B------:R-:W0:Y:S01]  /*31650*/  S2UR UR5, SR_CgaCtaId ;  /* 0x00000000000579c3 */ /* 0x000e220000008800 */
[----:B------:R-:W-:-:S02]  /*31660*/  UMOV UR4, 0x400 ;  /* 0x0000040000047882 */ /* 0x000fc40000000000 */
[----:B------:R-:W-:-:S04]  /*31670*/  UIADD3 UR4, UPT, UPT, UR4, 0x10, URZ ;  /* 0x0000001004047890 */ /* 0x000fc8000fffe0ff */
[----:B0-----:R-:W-:-:S06]  /*31680*/  ULEA UR4, UR5, UR4, 0x18 ;  /* 0x0000000405047291 */ /* 0x001fcc000f8ec0ff */
[----:B-1----:R-:W-:-:S07]  /*31690*/  IMAD.U32 R2, RZ, RZ, UR4 ;  /* 0x00000004ff027e24 */ /* 0x002fce000f8e00ff */
.L_x_130:
[----:B------:R-:W0:Y:S01]  /*316a0*/  LDCU UR4, c[0x0][0x360] ;  /* 0x00006c00ff0477ac */ /* 0x000e220008000800 */
[----:B-1----:R-:W-:-:S05]  /*316b0*/  IMAD R0, R3, 0x104, R2 ;  /* 0x0000010403007824 */ /* 0x002fca00078e0202 */
[----:B-----5:R1:W-:Y:S04]  /*316c0*/  STS [R0], R4 ;  /* 0x0000000400007388 */ /* 0x0203e80000000800 */
[----:B------:R1:W-:Y:S04]  /*316d0*/  STS [R0+0x4], R5 ;  /* 0x0000040500007388 */ /* 0x0003e80000000800 */
[----:B------:R1:W-:Y:S04]  /*316e0*/  STS [R0+0x8], R6 ;  /* 0x0000080600007388 */ /* 0x0003e80000000800 */
[----:B------:R1:W-:Y:S01]  /*316f0*/  STS [R0+0xc], R7 ;  /* 0x00000c0700007388 */ /* 0x0003e20000000800 */
[----:B0-----:R-:W-:-:S03]  /*31700*/  VIADD R3, R3, UR4 ;  /* 0x0000000403037c36 */ /* 0x001fc60008000000 */
[----:B------:R1:W-:Y:S02]  /*31710*/  STS [R0+0x10], R8 ;  /* 0x0000100800007388 */ /* 0x0003e40000000800 */
[----:B------:R-:W-:Y:S02]  /*31720*/  ISETP.GE.AND P0, PT, R3, UR6, PT ;  /* 0x0000000603007c0c */ /* 0x000fe4000bf06270 */
[----:B------:R1:W-:Y:S04]  /*31730*/  STS [R0+0x14], R9 ;  /* 0x0000140900007388 */ /* 0x0003e80000000800 */
        /* <DEDUP_REMOVED lines=58> */
[----:B------:R1:W-:Y:S01]  /*31ae0*/  STS [R0+0x100], R69 ;  /* 0x0001004500007388 */ /* 0x0003e20000000800 */
[----:B------:R-:W-:Y:S05]  /*31af0*/  @!P0 BRA `(.L_x_130) ;  /* 0xfffffff800e88947 */ /* 0x000fea000383ffff */
.L_x_129:
[----:B------:R-:W-:Y:S05]  /*31b00*/  BSYNC.RECONVERGENT B0 ;  /* 0x0000000000007941 */ /* 0x000fea0003800200 */
.L_x_128:
[----:B01----:R-:W4:Y:S01]  /*31b10*/  LDL.LU R0, [R1+0x3a4] ;  /* 0x0003a40001007983 */ /* 0x003f220000300800 */
[----:B------:R-:W0:Y:S01]  /*31b20*/  LDCU UR4, c[0x0][0x384] ;  /* 0x00007080ff0477ac */ /* 0x000e220008000800 */
[----:B------:R-:W-:Y:S01]  /*31b30*/  BAR.SYNC.DEFER_BLOCKING 0x0 ;  /* 0x0000000000007b1d */ /* 0x000fe20000010000 */
[----:B----4-:R-:W-:-:S05]  /*31b40*/  VIADD R0, R0, 0x1 ;  /* 0x0000000100007836 */ /* 0x010fca0000000000 */
[----:B------:R1:W-:Y:S01]  /*31b50*/  STL [R1+0x3a4], R0 ;  /* 0x0003a40001007387 */ /* 0x0003e20000100800 */
[----:B0-----:R-:W-:-:S13]  /*31b60*/  ISETP.NE.AND P0, PT, R0, UR4, PT ;  /* 0x0000000400007c0c */ /* 0x001fda000bf05270 */
[----:B-1----:R-:W-:Y:S05]  /*31b70*/  @P0 BRA `(.L_x_131) ;  /* 0xfffffd1000c00947 */ /* 0x002fea000383ffff */
[----:B------:R-:W-:Y:S05]  /*31b80*/  EXIT ;  /* 0x000000000000794d */ /* 0x000fea0003800000 */
.L_x_28:
[----:B------:R-:W-:Y:S02]  /*31b90*/  MOV R0, 0x1c8 ;  /* 0x000001c800007802 */ /* 0x000fe40000000f00 */
[----:B------:R-:W-:Y:S02]  /*31ba0*/  CS2R R4, SRZ ;  /* 0x0000000000047805 */ /* 0x000fe4000001ff00 */
[----:B------:R0:W1:Y:S05]  /*31bb0*/  LDC.64 R2, c[0x4][R0] ;  /* 0x0100000000027b82 */ /* 0x00006a0000000a00 */
[----:B------:R-:W-:-:S07]  /*31bc0*/  LEPC R20, `(.L_x_132) ;  /* 0x000000001014794e */ /* 0x000fce0000000000 */
[----:B01----:R-:W-:Y:S05]  /*31bd0*/  CALL.ABS.NOINC R2 ;  /* 0x0000000002007343 */ /* 0x003fea0003c00000 */
.L_x_132:
[----:B------:R0:W5:Y:S01]  /*31be0*/  LDL.LU R6, [R1+0x3b0] ;  /* 0x0003b00001067983 */ /* 0x0001620000300800 */
[----:B------:R-:W1:Y:S01]  /*31bf0*/  LDC.64 R8, c[0x4][0x1a8] ;  /* 0x01006a00ff087b82 */ /* 0x000e620000000a00 */
[----:B------:R-:W-:Y:S01]  /*31c00*/  MOV R0, 0x1b8 ;  /* 0x000001b800007802 */ /* 0x000fe20000000f00 */
[----:B------:R-:W2:Y:S01]  /*31c10*/  LDCU.64 UR4, c[0x4][0x1b0] ;  /* 0x01003600ff0477ac */ /* 0x000ea20008000a00 */
[----:B------:R0:W5:Y:S05]  /*31c20*/  LDL.LU R7, [R1+0x3ac] ;  /* 0x0003ac0001077983 */ /* 0x00016a0000300800 */
[----:B------:R0:W3:Y:S01]  /*31c30*/  LDC.64 R2, c[0x4][R0] ;  /* 0x0100000000027b82 */ /* 0x0000e20000000a00 */
[----:B--2---:R-:W-:-:S02]  /*31c40*/  IMAD.U32 R4, RZ, RZ, UR4 ;  /* 0x00000004ff047e24 */ /* 0x004fc4000f8e00ff */
[----:B------:R-:W-:Y:S01]  /*31c50*/  IMAD.U32 R5, RZ, RZ, UR5 ;  /* 0x00000005ff057e24 */ /* 0x000fe2000f8e00ff */
[----:B-1----:R0:W-:Y:S06]  /*31c60*/  STL.64 [R1], R8 ;  /* 0x0000000801007387 */ /* 0x0021ec0000100a00 */
[----:B------:R-:W-:-:S07]  /*31c70*/  LEPC R20, `(.L_x_133) ;  /* 0x000000001014794e */ /* 0x000fce0000000000 */
[----:B0--3-5:R-:W-:Y:S05]  /*31c80*/  CALL.ABS.NOINC R2 ;  /* 0x0000000002007343 */ /* 0x029fea0003c00000 */
.L_x_133:
[----:B------:R-:W-:Y:S05]  /*31c90*/  BPT.TRAP 0x1 ;  /* 0x000000040000795c */ /* 0x000fea0000300000 */
        .weak           $__internal_0_$__cuda_sm20_dblrcp_rn_slowpath_v3
        .type           $__internal_0_$__cuda_sm20_dblrcp_rn_slowpath_v3,@function
        .size           $__internal_0_$__cuda_sm20_dblrcp_rn_slowpath_v3,(.L_x_139 - $__internal_0_$__cuda_sm20_dblrcp_rn_slowpath_v3)
$__internal_0_$__cuda_sm20_dblrcp_rn_slowpath_v3:
[----:B------:R-:W-:Y:S01]  /*31ca0*/  DSETP.GTU.AND P0, PT, |R10|, +INF , PT ;  /* 0x7ff000000a00742a */ /* 0x000fe20003f0c200 */
[----:B------:R-:W-:-:S13]  /*31cb0*/  BSSY.RECONVERGENT B1, `(.L_x_134) ;  /* 0x0000024000017945 */ /* 0x000fda0003800200 */
[----:B------:R-:W-:Y:S05]  /*31cc0*/  @P0 BRA `(.L_x_135) ;  /* 0x0000000000800947 */ /* 0x000fea0003800000 */
[----:B------:R-:W-:-:S05]  /*31cd0*/  LOP3.LUT R2, R11, 0x7fffffff, RZ, 0xc0, !PT ;  /* 0x7fffffff0b027812 */ /* 0x000fca00078ec0ff */
[----:B------:R-:W-:-:S05]  /*31ce0*/  VIADD R4, R2, 0xffffffff ;  /* 0xffffffff02047836 */ /* 0x000fca0000000000 */
[----:B------:R-:W-:-:S13]  /*31cf0*/  ISETP.GE.U32.AND P0, PT, R4, 0x7fefffff, PT ;  /* 0x7fefffff0400780c */ /* 0x000fda0003f06070 */
[----:B------:R-:W-:Y:S01]  /*31d00*/  @P0 LOP3.LUT R5, R11, 0x7ff00000, RZ, 0x3c, !PT ;  /* 0x7ff000000b050812 */ /* 0x000fe200078e3cff */
[----:B------:R-:W-:Y:S01]  /*31d10*/  @P0 IMAD.MOV.U32 R4, RZ, RZ, RZ ;  /* 0x000000ffff040224 */ /* 0x000fe200078e00ff */
[----:B------:R-:W-:Y:S06]  /*31d20*/  @P0 BRA `(.L_x_136) ;  /* 0x0000000000700947 */ /* 0x000fec0003800000 */
[----:B------:R-:W-:-:S13]  /*31d30*/  ISETP.GE.U32.AND P0, PT, R2, 0x1000001, PT ;  /* 0x010000010200780c */ /* 0x000fda0003f06070 */
[----:B------:R-:W-:Y:S05]  /*31d40*/  @!P0 BRA `(.L_x_137) ;  /* 0x0000000000388947 */ /* 0x000fea0003800000 */
[----:B------:R-:W-:Y:S02]  /*31d50*/  VIADD R5, R11, 0xc0200000 ;  /* 0xc02000000b057836 */ /* 0x000fe40000000000 */
[----:B------:R-:W-:Y:S02]  /*31d60*/  IMAD.MOV.U32 R4, RZ, RZ, R10 ;  /* 0x000000ffff047224 */ /* 0x000fe400078e000a */
[----:B------:R-:W0:Y:S01]  /*31d70*/  MUFU.RCP64H R7, R5 ;  /* 0x0000000500077308 */ /* 0x000e220000001800 */
[----:B------:R-:W-:-:S06]  /*31d80*/  IMAD.MOV.U32 R6, RZ, RZ, R9 ;  /* 0x000000ffff067224 */ /* 0x000fcc00078e0009 */
[----:B0-----:R-:W-:-:S08]  /*31d90*/  DFMA R8, -R4, R6, 1 ;  /* 0x3ff000000408742b */ /* 0x001fd00000000106 */
[----:B------:R-:W-:-:S08]  /*31da0*/  DFMA R8, R8, R8, R8 ;  /* 0x000000080808722b */ /* 0x000fd00000000008 */
[----:B------:R-:W-:-:S08]  /*31db0*/  DFMA R8, R6, R8, R6 ;  /* 0x000000080608722b */ /* 0x000fd00000000006 */
[----:B------:R-:W-:-:S08]  /*31dc0*/  DFMA R6, -R4, R8, 1 ;  /* 0x3ff000000406742b */ /* 0x000fd00000000108 */
[----:B------:R-:W-:-:S08]  /*31dd0*/  DFMA R6, R8, R6, R8 ;  /* 0x000000060806722b */ /* 0x000fd00000000008 */
[----:B------:R-:W-:-:S08]  /*31de0*/  DMUL R6, R6, 2.2250738585072013831e-308 ;  /* 0x0010000006067828 */ /* 0x000fd00000000000 */
[----:B------:R-:W-:-:S08]  /*31df0*/  DFMA R8, -R10, R6, 1 ;  /* 0x3ff000000a08742b */ /* 0x000fd00000000106 */
[----:B------:R-:W-:-:S08]  /*31e00*/  DFMA R8, R8, R8, R8 ;  /* 0x000000080808722b */ /* 0x000fd00000000008 */
[----:B------:R-:W-:Y:S01]  /*31e10*/  DFMA R4, R6, R8, R6 ;  /* 0x000000080604722b */ /* 0x000fe20000000006 */
[----:B------:R-:W-:Y:S10]  /*31e20*/  BRA `(.L_x_136) ;  /* 0x0000000000307947 */ /* 0x000ff40003800000 */
.L_x_137:
[----:B------:R-:W-:Y:S01]  /*31e30*/  DMUL R6, R10, 8.11296384146066816958e+31 ;  /* 0x469000000a067828 */ /* 0x000fe20000000000 */
[----:B------:R-:W-:-:S05]  /*31e40*/  IMAD.MOV.U32 R4, RZ, RZ, R9 ;  /* 0x000000ffff047224 */ /* 0x000fca00078e0009 */
[----:B------:R-:W0:Y:S02]  /*31e50*/  MUFU.RCP64H R5, R7 ;  /* 0x0000000700057308 */ /* 0x000e240000001800 */
[----:B0-----:R-:W-:-:S08]  /*31e60*/  DFMA R8, -R6, R4, 1 ;  /* 0x3ff000000608742b */ /* 0x001fd00000000104 */
[----:B------:R-:W-:-:S08]  /*31e70*/  DFMA R8, R8, R8, R8 ;  /* 0x000000080808722b */ /* 0x000fd00000000008 */
[----:B------:R-:W-:-:S08]  /*31e80*/  DFMA R8, R4, R8, R4 ;  /* 0x000000080408722b */ /* 0x000fd00000000004 */
[----:B------:R-:W-:-:S08]  /*31e90*/  DFMA R4, -R6, R8, 1 ;  /* 0x3ff000000604742b */ /* 0x000fd00000000108 */
[----:B------:R-:W-:-:S08]  /*31ea0*/  DFMA R4, R8, R4, R8 ;  /* 0x000000040804722b */ /* 0x000fd00000000008 */
[----:B------:R-:W-:Y:S01]  /*31eb0*/  DMUL R4, R4, 8.11296384146066816958e+31 ;  /* 0x4690000004047828 */ /* 0x000fe20000000000 */
[----:B------:R-:W-:Y:S10]  /*31ec0*/  BRA `(.L_x_136) ;  /* 0x0000000000087947 */ /* 0x000ff40003800000 */
.L_x_135:
[----:B------:R-:W-:Y:S01]  /*31ed0*/  LOP3.LUT R5, R11, 0x80000, RZ, 0xfc, !PT ;  /* 0x000800000b057812 */ /* 0x000fe200078efcff */
[----:B------:R-:W-:-:S07]  /*31ee0*/  IMAD.MOV.U32 R4, RZ, RZ, R10 ;  /* 0x000000ffff047224 */ /* 0x000fce00078e000a */
.L_x_136:
[----:B------:R-:W-:Y:S05]  /*31ef0*/  BSYNC.RECONVERGENT B1 ;  /* 0x0000000000017941 */ /* 0x000fea0003800200 */
.L_x_134:
[----:B------:R-:W-:Y:S02]  /*31f00*/  IMAD.MOV.U32 R6, RZ, RZ, R4 ;  /* 0x000000ffff067224 */ /* 0x000fe400078e0004 */
[----:B------:R-:W-:Y:S02]  /*31f10*/  IMAD.MOV.U32 R7, RZ, RZ, R5 ;  /* 0x000000ffff077224 */ /* 0x000fe400078e0005 */
[----:B------:R-:W-:Y:S02]  /*31f20*/  IMAD.MOV.U32 R4, RZ, RZ, R0 ;  /* 0x000000ffff047224 */ /* 0x000fe400078e0000 */
[----:B------:R-:W-:-:S04]  /*31f30*/  IMAD.MOV.U32 R5, RZ, RZ, 0x0 ;  /* 0x00000000ff057424 */ /* 0x000fc800078e00ff */
[----:B------:R-:W-:Y:S05]  /*31f40*/  RET.REL.NODEC R4 `(_Z17persistentThreadsiiPfj) ;  /* 0xfffffce0042c7950 */ /* 0x000fea0003c3ffff */
.L_x_138:
        /* <DEDUP_REMOVED lines=11> */
.L_x_139:


//--------------------- .nv.global.init           --------------------------
	.section	.nv.global.init,"aw",@progbits
	.align	4
.nv.global.init:
	.type		mrg32k3aM1SubSeq,@object
	.size		mrg32k3aM1SubSeq,(mrg32k3aM2SubSeq - mrg32k3aM1SubSeq)
mrg32k3aM1SubSeq:
        /* <DEDUP_REMOVED lines=126> */
	.type		mrg32k3aM2SubSeq,@object
	.size		mrg32k3aM2SubSeq,(mrg32k3aM1 - mrg32k3aM2SubSeq)
mrg32k3aM2SubSeq:
        /* <DEDUP_REMOVED lines=126> */
	.type		mrg32k3aM1,@object
	.size		mrg32k3aM1,(mrg32k3aM1Seq - mrg32k3aM1)
mrg32k3aM1:
        /* <DEDUP_REMOVED lines=144> */
	.type		mrg32k3aM1Seq,@object
	.size		mrg32k3aM1Seq,(mrg32k3aM2 - mrg32k3aM1Seq)
mrg32k3aM1Seq:
        /* <DEDUP_REMOVED lines=144> */
	.type		mrg32k3aM2,@object
	.size		mrg32k3aM2,(mrg32k3aM2Seq - mrg32k3aM2)
mrg32k3aM2:
        /* <DEDUP_REMOVED lines=144> */
	.type		mrg32k3aM2Seq,@object
	.size		mrg32k3aM2Seq,(precalc_xorwow_matrix - mrg32k3aM2Seq)
mrg32k3aM2Seq:
        /* <DEDUP_REMOVED lines=144> */
	.type		precalc_xorwow_matrix,@object
	.size		precalc_xorwow_matrix,(precalc_xorwow_offset_matrix - precalc_xorwow_matrix)
precalc_xorwow_matrix:
        /* <DEDUP_REMOVED lines=6400> */
	.type		precalc_xorwow_offset_matrix,@object
	.size		precalc_xorwow_offset_matrix,($str$1 - precalc_xorwow_offset_matrix)
precalc_xorwow_offset_matrix:
        /* <DEDUP_REMOVED lines=6400> */
	.type		$str$1,@object
	.size		$str$1,($str - $str$1)
$str$1:
        /*353c0*/ 	.byte	0x25, 0x73, 0x0a, 0x00
	.type		$str,@object
	.size		$str,(.L_54 - $str)
$str:
        /*353c4*/ 	.byte	0x74, 0x65, 0x6d, 0x70, 0x6f, 0x72, 0x61, 0x72, 0x79, 0x5f, 0x62, 0x75, 0x66, 0x66, 0x65, 0x72
        /*353d4*/ 	.byte	0x3a, 0x3a, 0x61, 0x6c, 0x6c, 0x6f, 0x63, 0x61, 0x74, 0x65, 0x3a, 0x20, 0x67, 0x65, 0x74, 0x5f
        /*353e4*/ 	.byte	0x74, 0x65, 0x6d, 0x70, 0x6f, 0x72, 0x61, 0x72, 0x79, 0x5f, 0x62, 0x75, 0x66, 0x66, 0x65, 0x72
        /*353f4*/ 	.byte	0x20, 0x66, 0x61, 0x69, 0x6c, 0x65, 0x64, 0x00
.L_54:


//--------------------- .nv.shared._ZN3cub18CUB_300001_SM_10006detail11EmptyKernelIvEEvv --------------------------
	.section	.nv.shared._ZN3cub18CUB_300001_SM_10006detail11EmptyKernelIvEEvv,"aw",@nobits
	.sectionflags	@""
	.align	16
	.zero		1024


//--------------------- .nv.shared.reserved.0     --------------------------
	.section	.nv.shared.reserved.0,"aw",@nobits
	.weak		__nv_reservedSMEM_offset_0_alias
	.size		__nv_reservedSMEM_offset_0_alias, 0, 64
	.other		__nv_reservedSMEM_offset_0_alias,@"STO_CUDA_RESERVED_SHARED STV_DEFAULT"
__nv_reservedSMEM_offset_0_alias:
	.zero		0
	.zero		64


//--------------------- .nv.global                --------------------------
	.section	.nv.global,"aw",@nobits
.nv.global:
	.type		_ZN34_INTERNAL_73319d57_4_k_cu_d7ef85f46thrust24THRUST_300001_SM_1000_NS12placeholders2_8E,@object
	.size		_ZN34_INTERNAL_73319d57_4_k_cu_d7ef85f46thrust24THRUST_300001_SM_1000_NS12placeholders2_8E,(_ZN34_INTERNAL_73319d57_4_k_cu_d7ef85f44cuda3std3__436_GLOBAL__N__73319d57_4_k_cu_d7ef85f46ignoreE - _ZN34_INTERNAL_73319d57_4_k_cu_d7ef85f46thrust24THRUST_300001_SM_1000_NS12placeholders2_8E)
_ZN34_INTERNAL_73319d57_4_k_cu_d7ef85f46thrust24THRUST_300001_SM_1000_NS12placeholders2_8E:
	.zero		1
	.type		_ZN34_INTERNAL_73319d57_4_k_cu_d7ef85f44cuda3std3__436_GLOBAL__N__73319d57_4_k_cu_d7ef85f46ignoreE,@object
	.size		_ZN34_INTERNAL_73319d57_4_k_cu_d7ef85f44cuda3std3__436_GLOBAL__N__73319d57_4_k_cu_d7ef85f46ignoreE,(_ZN34_INTERNAL_73319d57_4_k_cu_d7ef85f44cuda3std6ranges3__45__cpo4dataE - _ZN34_INTERNAL_73319d57_4_k_cu_d7ef85f44cuda3std3__436_GLOBAL__N__73319d57_4_k_cu_d7ef85f46ignoreE)
_ZN34_INTERNAL_73319d57_4_k_cu_d7ef85f44cuda3std3__436_GLOBAL__N__73319d57_4_k_cu_d7ef85f46ignoreE:
	.zero		1
	.type		_ZN34_INTERNAL_73319d57_4_k_cu_d7ef85f44cuda3std6ranges3__45__cpo4dataE,@object
	.size		_ZN34_INTERNAL_73319d57_4_k_cu_d7ef85f44cuda3std6ranges3__45__cpo4dataE,(_ZN34_INTERNAL_73319d57_4_k_cu_d7ef85f46thrust24THRUST_300001_SM_1000_NS6system3cpp3parE - _ZN34_INTERNAL_73319d57_4_k_cu_d7ef85f44cuda3std6ranges3__45__cpo4dataE)
_ZN34_INTERNAL_73319d57_4_k_cu_d7ef85f44cuda3std6ranges3__45__cpo4dataE:
	.zero		1
	.type		_ZN34_INTERNAL_73319d57_4_k_cu_d7ef85f46thrust24THRUST_300001_SM_1000_NS6system3cpp3parE,@object
	.size		_ZN34_INTERNAL_73319d57_4_k_cu_d7ef85f46thrust24THRUST_300001_SM_1000_NS6system3cpp3parE,(_ZN34_INTERNAL_73319d57_4_k_cu_d7ef85f44cuda3std3__45__cpo5beginE - _ZN34_INTERNAL_73319d57_4_k_cu_d7ef85f46thrust24THRUST_300001_SM_1000_NS6system3cpp3parE)
_ZN34_INTERNAL_73319d57_4_k_cu_d7ef85f46thrust24THRUST_300001_SM_1000_NS6system3cpp3parE:
	.zero		1
	.type		_ZN34_INTERNAL_73319d57_4_k_cu_d7ef85f44cuda3std3__45__cpo5beginE,@object
	.size		_ZN34_INTERNAL_73319d57_4_k_cu_d7ef85f44cuda3std3__45__cpo5beginE,(_ZN34_INTERNAL_73319d57_4_k_cu_d7ef85f44cuda3std6ranges3__45__cpo5beginE - _ZN34_INTERNAL_73319d57_4_k_cu_d7ef85f44cuda3std3__45__cpo5beginE)
_ZN34_INTERNAL_73319d57_4_k_cu_d7ef85f44cuda3std3__45__cpo5beginE:
	.zero		1
	.type		_ZN34_INTERNAL_73319d57_4_k_cu_d7ef85f44cuda3std6ranges3__45__cpo5beginE,@object
	.size		_ZN34_INTERNAL_73319d57_4_k_cu_d7ef85f44cuda3std6ranges3__45__cpo5beginE,(_ZN34_INTERNAL_73319d57_4_k_cu_d7ef85f46thrust24THRUST_300001_SM_1000_NS6deviceE - _ZN34_INTERNAL_73319d57_4_k_cu_d7ef85f44cuda3std6ranges3__45__cpo5beginE)
_ZN34_INTERNAL_73319d57_4_k_cu_d7ef85f44cuda3std6ranges3__45__cpo5beginE:
	.zero		1
	.type		_ZN34_INTERNAL_73319d57_4_k_cu_d7ef85f46thrust24THRUST_300001_SM_1000_NS6deviceE,@object
	.size		_ZN34_INTERNAL_73319d57_4_k_cu_d7ef85f46thrust24THRUST_300001_SM_1000_NS6deviceE,(_ZN34_INTERNAL_73319d57_4_k_cu_d7ef85f44cuda3std3__47nulloptE - _ZN34_INTERNAL_73319d57_4_k_cu_d7ef85f46thrust24THRUST_300001_SM_1000_NS6deviceE)
_ZN34_INTERNAL_73319d57_4_k_cu_d7ef85f46thrust24THRUST_300001_SM_1000_NS6deviceE:
	.zero		1
	.type		_ZN34_INTERNAL_73319d57_4_k_cu_d7ef85f44cuda3std3__47nulloptE,@object
	.size		_ZN34_INTERNAL_73319d57_4_k_cu_d7ef85f44cuda3std3__47nulloptE,(_ZN34_INTERNAL_73319d57_4_k_cu_d7ef85f44cuda3std6ranges3__45__cpo8distanceE - _ZN34_INTERNAL_73319d57_4_k_cu_d7ef85f44cuda3std3__47nulloptE)
_ZN34_INTERNAL_73319d57_4_k_cu_d7ef85f44cuda3std3__47nulloptE:
	.zero		1
	.type		_ZN34_INTERNAL_73319d57_4_k_cu_d7ef85f44cuda3std6ranges3__45__cpo8distanceE,@object
	.size		_ZN34_INTERNAL_73319d57_4_k_cu_d7ef85f44cuda3std6ranges3__45__cpo8distanceE,(_ZN34_INTERNAL_73319d57_4_k_cu_d7ef85f46thrust24THRUST_300001_SM_1000_NS12placeholders2_4E - _ZN34_INTERNAL_73319d57_4_k_cu_d7ef85f44cuda3std6ranges3__45__cpo8distanceE)
_ZN34_INTERNAL_73319d57_4_k_cu_d7ef85f44cuda3std6ranges3__45__cpo8distanceE:
	.zero		1
	.type		_ZN34_INTERNAL_73319d57_4_k_cu_d7ef85f46thrust24THRUST_300001_SM_1000_NS12placeholders2_4E,@object
	.size		_ZN34_INTERNAL_73319d57_4_k_cu_d7ef85f46thrust24THRUST_300001_SM_1000_NS12placeholders2_4E,(_ZN34_INTERNAL_73319d57_4_k_cu_d7ef85f44cuda3std3__45__cpo6rbeginE - _ZN34_INTERNAL_73319d57_4_k_cu_d7ef85f46thrust24THRUST_300001_SM_1000_NS12placeholders2_4E)
_ZN34_INTERNAL_73319d57_4_k_cu_d7ef85f46thrust24THRUST_300001_SM_1000_NS12placeholders2_4E:
	.zero		1
	.type		_ZN34_INTERNAL_73319d57_4_k_cu_d7ef85f44cuda3std3__45__cpo6rbeginE,@object
	.size		_ZN34_INTERNAL_73319d57_4_k_cu_d7ef85f44cuda3std3__45__cpo6rbeginE,(_ZN34_INTERNAL_73319d57_4_k_cu_d7ef85f44cuda3std6ranges3__45__cpo7advanceE - _ZN34_INTERNAL_73319d57_4_k_cu_d7ef85f44cuda3std3__45__cpo6rbeginE)
_ZN34_INTERNAL_73319d57_4_k_cu_d7ef85f44cuda3std3__45__cpo6rbeginE:
	.zero		1
	.type		_ZN34_INTERNAL_73319d57_4_k_cu_d7ef85f44cuda3std6ranges3__45__cpo7advanceE,@object
	.size		_ZN34_INTERNAL_73319d57_4_k_cu_d7ef85f44cuda3std6ranges3__45__cpo7advanceE,(_ZN34_INTERNAL_73319d57_4_k_cu_d7ef85f46thrust24THRUST_300001_SM_1000_NS12placeholders3_10E - _ZN34_INTERNAL_73319d57_4_k_cu_d7ef85f44cuda3std6ranges3__45__cpo7advanceE)
_ZN34_INTERNAL_73319d57_4_k_cu_d7ef85f44cuda3std6ranges3__45__cpo7advanceE:
	.zero		1
	.type		_ZN34_INTERNAL_73319d57_4_k_cu_d7ef85f46thrust24THRUST_300001_SM_1000_NS12placeholders3_10E,@object
	.size		_ZN34_INTERNAL_73319d57_4_k_cu_d7ef85f46thrust24THRUST_300001_SM_1000_NS12placeholders3_10E,(_ZN34_INTERNAL_73319d57_4_k_cu_d7ef85f44cuda3std3__48in_placeE - _ZN34_INTERNAL_73319d57_4_k_cu_d7ef85f46thrust24THRUST_300001_SM_1000_NS12placeholders3_10E)
_ZN34_INTERNAL_73319d57_4_k_cu_d7ef85f46thrust24THRUST_300001_SM_1000_NS12placeholders3_10E:
	.zero		1
	.type		_ZN34_INTERNAL_73319d57_4_k_cu_d7ef85f44cuda3std3__48in_placeE,@object
	.size		_ZN34_INTERNAL_73319d57_4_k_cu_d7ef85f44cuda3std3__48in_placeE,(_ZN34_INTERNAL_73319d57_4_k_cu_d7ef85f44cuda3std6ranges3__45__cpo4sizeE - _ZN34_INTERNAL_73319d57_4_k_cu_d7ef85f44cuda3std3__48in_placeE)
_ZN34_INTERNAL_73319d57_4_k_cu_d7ef85f44cuda3std3__48in_placeE:
	.zero		1
	.type		_ZN34_INTERNAL_73319d57_4_k_cu_d7ef85f44cuda3std6ranges3__45__cpo4sizeE,@object
	.size		_ZN34_INTERNAL_73319d57_4_k_cu_d7ef85f44cuda3std6ranges3__45__cpo4sizeE,(_ZN34_INTERNAL_73319d57_4_k_cu_d7ef85f46thrust24THRUST_300001_SM_1000_NS12placeholders2_2E - _ZN34_INTERNAL_73319d57_4_k_cu_d7ef85f44cuda3std6ranges3__45__cpo4sizeE)
_ZN34_INTERNAL_73319d57_4_k_cu_d7ef85f44cuda3std6ranges3__45__cpo4sizeE:
	.zero		1
	.type		_ZN34_INTERNAL_73319d57_4_k_cu_d7ef85f46thrust24THRUST_300001_SM_1000_NS12placeholders2_2E,@object
	.size		_ZN34_INTERNAL_73319d57_4_k_cu_d7ef85f46thrust24THRUST_300001_SM_1000_NS12placeholders2_2E,(_ZN34_INTERNAL_73319d57_4_k_cu_d7ef85f44cuda3std3__45__cpo6cbeginE - _ZN34_INTERNAL_73319d57_4_k_cu_d7ef85f46thrust24THRUST_300001_SM_1000_NS12placeholders2_2E)
_ZN34_INTERNAL_73319d57_4_k_cu_d7ef85f46thrust24THRUST_300001_SM_1000_NS12placeholders2_2E:
	.zero		1
	.type		_ZN34_INTERNAL_73319d57_4_k_cu_d7ef85f44cuda3std3__45__cpo6cbeginE,@object
	.size		_ZN34_INTERNAL_73319d57_4_k_cu_d7ef85f44cuda3std3__45__cpo6cbeginE,(_ZN34_INTERNAL_73319d57_4_k_cu_d7ef85f44cuda3std6ranges3__45__cpo6cbeginE - _ZN34_INTERNAL_73319d57_4_k_cu_d7ef85f44cuda3std3__45__cpo6cbeginE)
_ZN34_INTERNAL_73319d57_4_k_cu_d7ef85f44cuda3std3__45__cpo6cbeginE:
	.zero		1
	.type		_ZN34_INTERNAL_73319d57_4_k_cu_d7ef85f44cuda3std6ranges3__45__cpo6cbeginE,@object
	.size		_ZN34_INTERNAL_73319d57_4_k_cu_d7ef85f44cuda3std6ranges3__45__cpo6cbeginE,(_ZN34_INTERNAL_73319d57_4_k_cu_d7ef85f46thrust24THRUST_300001_SM_1000_NS12placeholders2_6E - _ZN34_INTERNAL_73319d57_4_k_cu_d7ef85f44cuda3std6ranges3__45__cpo6cbeginE)
_ZN34_INTERNAL_73319d57_4_k_cu_d7ef85f44cuda3std6ranges3__45__cpo6cbeginE:
	.zero		1
	.type		_ZN34_INTERNAL_73319d57_4_k_cu_d7ef85f46thrust24THRUST_300001_SM_1000_NS12placeholders2_6E,@object
	.size		_ZN34_INTERNAL_73319d57_4_k_cu_d7ef85f46thrust24THRUST_300001_SM_1000_NS12placeholders2_6E,(_ZN34_INTERNAL_73319d57_4_k_cu_d7ef85f44cuda3std3__45__cpo7crbeginE - _ZN34_INTERNAL_73319d57_4_k_cu_d7ef85f46thrust24THRUST_300001_SM_1000_NS12placeholders2_6E)
_ZN34_INTERNAL_73319d57_4_k_cu_d7ef85f46thrust24THRUST_300001_SM_1000_NS12placeholders2_6E:
	.zero		1
	.type		_ZN34_INTERNAL_73319d57_4_k_cu_d7ef85f44cuda3std3__45__cpo7crbeginE,@object
	.size		_ZN34_INTERNAL_73319d57_4_k_cu_d7ef85f44cuda3std3__45__cpo7crbeginE,(_ZN34_INTERNAL_73319d57_4_k_cu_d7ef85f44cuda3std6ranges3__45__cpo4nextE - _ZN34_INTERNAL_73319d57_4_k_cu_d7ef85f44cuda3std3__45__cpo7crbeginE)
_ZN34_INTERNAL_73319d57_4_k_cu_d7ef85f44cuda3std3__45__cpo7crbeginE:
	.zero		1
	.type		_ZN34_INTERNAL_73319d57_4_k_cu_d7ef85f44cuda3std6ranges3__45__cpo4nextE,@object
	.size		_ZN34_INTERNAL_73319d57_4_k_cu_d7ef85f44cuda3std6ranges3__45__cpo4nextE,(_ZN34_INTERNAL_73319d57_4_k_cu_d7ef85f44cuda3std6ranges3__45__cpo4swapE - _ZN34_INTERNAL_73319d57_4_k_cu_d7ef85f44cuda3std6ranges3__45__cpo4nextE)
_ZN34_INTERNAL_73319d57_4_k_cu_d7ef85f44cuda3std6ranges3__45__cpo4nextE:
	.zero		1
	.type		_ZN34_INTERNAL_73319d57_4_k_cu_d7ef85f44cuda3std6ranges3__45__cpo4swapE,@object
	.size		_ZN34_INTERNAL_73319d57_4_k_cu_d7ef85f44cuda3std6ranges3__45__cpo4swapE,(_ZN34_INTERNAL_73319d57_4_k_cu_d7ef85f46thrust24THRUST_300001_SM_1000_NS8cuda_cub10par_nosyncE - _ZN34_INTERNAL_73319d57_4_k_cu_d7ef85f44cuda3std6ranges3__45__cpo4swapE)
_ZN34_INTERNAL_73319d57_4_k_cu_d7ef85f44cuda3std6ranges3__45__cpo4swapE:
	.zero		1
	.type		_ZN34_INTERNAL_73319d57_4_k_cu_d7ef85f46thrust24THRUST_300001_SM_1000_NS8cuda_cub10par_nosyncE,@object
	.size		_ZN34_INTERNAL_73319d57_4_k_cu_d7ef85f46thrust24THRUST_300001_SM_1000_NS8cuda_cub10par_nosyncE,(_ZN34_INTERNAL_73319d57_4_k_cu_d7ef85f46thrust24THRUST_300001_SM_1000_NS3seqE - _ZN34_INTERNAL_73319d57_4_k_cu_d7ef85f46thrust24THRUST_300001_SM_1000_NS8cuda_cub10par_nosyncE)
_ZN34_INTERNAL_73319d57_4_k_cu_d7ef85f46thrust24THRUST_300001_SM_1000_NS8cuda_cub10par_nosyncE:
	.zero		1
	.type		_ZN34_INTERNAL_73319d57_4_k_cu_d7ef85f46thrust24THRUST_300001_SM_1000_NS3seqE,@object
	.size		_ZN34_INTERNAL_73319d57_4_k_cu_d7ef85f46thrust24THRUST_300001_SM_1000_NS3seqE,(_ZN34_INTERNAL_73319d57_4_k_cu_d7ef85f44cuda3std3__420unreachable_sentinelE - _ZN34_INTERNAL_73319d57_4_k_cu_d7ef85f46thrust24THRUST_300001_SM_1000_NS3seqE)
_ZN34_INTERNAL_73319d57_4_k_cu_d7ef85f46thrust24THRUST_300001_SM_1000_NS3seqE:
	.zero		1
	.type		_ZN34_INTERNAL_73319d57_4_k_cu_d7ef85f44cuda3std3__420unreachable_sentinelE,@object
	.size		_ZN34_INTERNAL_73319d57_4_k_cu_d7ef85f44cuda3std3__420unreachable_sentinelE,(_ZN34_INTERNAL_73319d57_4_k_cu_d7ef85f44cuda3std6ranges3__45__cpo5ssizeE - _ZN34_INTERNAL_73319d57_4_k_cu_d7ef85f44cuda3std3__420unreachable_sentinelE)
_ZN34_INTERNAL_73319d57_4_k_cu_d7ef85f44cuda3std3__420unreachable_sentinelE:
	.zero		1
	.type		_ZN34_INTERNAL_73319d57_4_k_cu_d7ef85f44cuda3std6ranges3__45__cpo5ssizeE,@object
	.size		_ZN34_INTERNAL_73319d57_4_k_cu_d7ef85f44cuda3std6ranges3__45__cpo5ssizeE,(_ZN34_INTERNAL_73319d57_4_k_cu_d7ef85f46thrust24THRUST_300001_SM_1000_NS12placeholders2_3E - _ZN34_INTERNAL_73319d57_4_k_cu_d7ef85f44cuda3std6ranges3__45__cpo5ssizeE)
_ZN34_INTERNAL_73319d57_4_k_cu_d7ef85f44cuda3std6ranges3__45__cpo5ssizeE:
	.zero		1
	.type		_ZN34_INTERNAL_73319d57_4_k_cu_d7ef85f46thrust24THRUST_300001_SM_1000_NS12placeholders2_3E,@object
	.size		_ZN34_INTERNAL_73319d57_4_k_cu_d7ef85f46thrust24THRUST_300001_SM_1000_NS12placeholders2_3E,(_ZN34_INTERNAL_73319d57_4_k_cu_d7ef85f44cuda3std3__45__cpo4cendE - _ZN34_INTERNAL_73319d57_4_k_cu_d7ef85f46thrust24THRUST_300001_SM_1000_NS12placeholders2_3E)
_ZN34_INTERNAL_73319d57_4_k_cu_d7ef85f46thrust24THRUST_300001_SM_1000_NS12placeholders2_3E:
	.zero		1
	.type		_ZN34_INTERNAL_73319d57_4_k_cu_d7ef85f44cuda3std3__45__cpo4cendE,@object
	.size		_ZN34_INTERNAL_73319d57_4_k_cu_d7ef85f44cuda3std3__45__cpo4cendE,(_ZN34_INTERNAL_73319d57_4_k_cu_d7ef85f44cuda3std6ranges3__45__cpo4cendE - _ZN34_INTERNAL_73319d57_4_k_cu_d7ef85f44cuda3std3__45__cpo4cendE)
_ZN34_INTERNAL_73319d57_4_k_cu_d7ef85f44cuda3std3__45__cpo4cendE:
	.zero		1
	.type		_ZN34_INTERNAL_73319d57_4_k_cu_d7ef85f44cuda3std6ranges3__45__cpo4cendE,@object
	.size		_ZN34_INTERNAL_73319d57_4_k_cu_d7ef85f44cuda3std6ranges3__45__cpo4cendE,(_ZN34_INTERNAL_73319d57_4_k_cu_d7ef85f46thrust24THRUST_300001_SM_1000_NS12placeholders2_7E - _ZN34_INTERNAL_73319d57_4_k_cu_d7ef85f44cuda3std6ranges3__45__cpo4cendE)
_ZN34_INTERNAL_73319d57_4_k_cu_d7ef85f44cuda3std6ranges3__45__cpo4cendE:
	.zero		1
	.type		_ZN34_INTERNAL_73319d57_4_k_cu_d7ef85f46thrust24THRUST_300001_SM_1000_NS12placeholders2_7E,@object
	.size		_ZN34_INTERNAL_73319d57_4_k_cu_d7ef85f46thrust24THRUST_300001_SM_1000_NS12placeholders2_7E,(_ZN34_INTERNAL_73319d57_4_k_cu_d7ef85f44cuda3std3__45__cpo5crendE - _ZN34_INTERNAL_73319d57_4_k_cu_d7ef85f46thrust24THRUST_300001_SM_1000_NS12placeholders2_7E)
_ZN34_INTERNAL_73319d57_4_k_cu_d7ef85f46thrust24THRUST_300001_SM_1000_NS12placeholders2_7E:
	.zero		1
	.type		_ZN34_INTERNAL_73319d57_4_k_cu_d7ef85f44cuda3std3__45__cpo5crendE,@object
	.size		_ZN34_INTERNAL_73319d57_4_k_cu_d7ef85f44cuda3std3__45__cpo5crendE,(_ZN34_INTERNAL_73319d57_4_k_cu_d7ef85f44cuda3std6ranges3__45__cpo4prevE - _ZN34_INTERNAL_73319d57_4_k_cu_d7ef85f44cuda3std3__45__cpo5crendE)
_ZN34_INTERNAL_73319d57_4_k_cu_d7ef85f44cuda3std3__45__cpo5crendE:
	.zero		1
	.type		_ZN34_INTERNAL_73319d57_4_k_cu_d7ef85f44cuda3std6ranges3__45__cpo4prevE,@object
	.size		_ZN34_INTERNAL_73319d57_4_k_cu_d7ef85f44cuda3std6ranges3__45__cpo4prevE,(_ZN34_INTERNAL_73319d57_4_k_cu_d7ef85f44cuda3std6ranges3__45__cpo9iter_moveE - _ZN34_INTERNAL_73319d57_4_k_cu_d7ef85f44cuda3std6ranges3__45__cpo4prevE)
_ZN34_INTERNAL_73319d57_4_k_cu_d7ef85f44cuda3std6ranges3__45__cpo4prevE:
	.zero		1
	.type		_ZN34_INTERNAL_73319d57_4_k_cu_d7ef85f44cuda3std6ranges3__45__cpo9iter_moveE,@object
	.size		_ZN34_INTERNAL_73319d57_4_k_cu_d7ef85f44cuda3std6ranges3__45__cpo9iter_moveE,(_ZN34_INTERNAL_73319d57_4_k_cu_d7ef85f46thrust24THRUST_300001_SM_1000_NS6system6detail10sequential3seqE - _ZN34_INTERNAL_73319d57_4_k_cu_d7ef85f44cuda3std6ranges3__45__cpo9iter_moveE)
_ZN34_INTERNAL_73319d57_4_k_cu_d7ef85f44cuda3std6ranges3__45__cpo9iter_moveE:
	.zero		1
	.type		_ZN34_INTERNAL_73319d57_4_k_cu_d7ef85f46thrust24THRUST_300001_SM_1000_NS6system6detail10sequential3seqE,@object
	.size		_ZN34_INTERNAL_73319d57_4_k_cu_d7ef85f46thrust24THRUST_300001_SM_1000_NS6system6detail10sequential3seqE,(_ZN34_INTERNAL_73319d57_4_k_cu_d7ef85f46thrust24THRUST_300001_SM_1000_NS12placeholders2_9E - _ZN34_INTERNAL_73319d57_4_k_cu_d7ef85f46thrust24THRUST_300001_SM_1000_NS6system6detail10sequential3seqE)
_ZN34_INTERNAL_73319d57_4_k_cu_d7ef85f46thrust24THRUST_300001_SM_1000_NS6system6detail10sequential3seqE:
	.zero		1
	.type		_ZN34_INTERNAL_73319d57_4_k_cu_d7ef85f46thrust24THRUST_300001_SM_1000_NS12placeholders2_9E,@object
	.size		_ZN34_INTERNAL_73319d57_4_k_cu_d7ef85f46thrust24THRUST_300001_SM_1000_NS12placeholders2_9E,(_ZN34_INTERNAL_73319d57_4_k_cu_d7ef85f44cuda3std3__419piecewise_constructE - _ZN34_INTERNAL_73319d57_4_k_cu_d7ef85f46thrust24THRUST_300001_SM_1000_NS12placeholders2_9E)
_ZN34_INTERNAL_73319d57_4_k_cu_d7ef85f46thrust24THRUST_300001_SM_1000_NS12placeholders2_9E:
	.zero		1
	.type		_ZN34_INTERNAL_73319d57_4_k_cu_d7ef85f44cuda3std3__419piecewise_constructE,@object
	.size		_ZN34_INTERNAL_73319d57_4_k_cu_d7ef85f44cuda3std3__419piecewise_constructE,(_ZN34_INTERNAL_73319d57_4_k_cu_d7ef85f44cuda3std6ranges3__45__cpo5cdataE - _ZN34_INTERNAL_73319d57_4_k_cu_d7ef85f44cuda3std3__419piecewise_constructE)
_ZN34_INTERNAL_73319d57_4_k_cu_d7ef85f44cuda3std3__419piecewise_constructE:
	.zero		1
	.type		_ZN34_INTERNAL_73319d57_4_k_cu_d7ef85f44cuda3std6ranges3__45__cpo5cdataE,@object
	.size		_ZN34_INTERNAL_73319d57_4_k_cu_d7ef85f44cuda3std6ranges3__45__cpo5cdataE,(_ZN34_INTERNAL_73319d57_4_k_cu_d7ef85f46thrust24THRUST_300001_SM_1000_NS12placeholders2_1E - _ZN34_INTERNAL_73319d57_4_k_cu_d7ef85f44cuda3std6ranges3__45__cpo5cdataE)
_ZN34_INTERNAL_73319d57_4_k_cu_d7ef85f44cuda3std6ranges3__45__cpo5cdataE:
	.zero		1
	.type		_ZN34_INTERNAL_73319d57_4_k_cu_d7ef85f46thrust24THRUST_300001_SM_1000_NS12placeholders2_1E,@object
	.size		_ZN34_INTERNAL_73319d57_4_k_cu_d7ef85f46thrust24THRUST_300001_SM_1000_NS12placeholders2_1E,(_ZN34_INTERNAL_73319d57_4_k_cu_d7ef85f44cuda3std3__45__cpo3endE - _ZN34_INTERNAL_73319d57_4_k_cu_d7ef85f46thrust24THRUST_300001_SM_1000_NS12placeholders2_1E)
_ZN34_INTERNAL_73319d57_4_k_cu_d7ef85f46thrust24THRUST_300001_SM_1000_NS12placeholders2_1E:
	.zero		1
	.type		_ZN34_INTERNAL_73319d57_4_k_cu_d7ef85f44cuda3std3__45__cpo3endE,@object
	.size		_ZN34_INTERNAL_73319d57_4_k_cu_d7ef85f44cuda3std3__45__cpo3endE,(_ZN34_INTERNAL_73319d57_4_k_cu_d7ef85f44cuda3std6ranges3__45__cpo3endE - _ZN34_INTERNAL_73319d57_4_k_cu_d7ef85f44cuda3std3__45__cpo3endE)
_ZN34_INTERNAL_73319d57_4_k_cu_d7ef85f44cuda3std3__45__cpo3endE:
	.zero		1
	.type		_ZN34_INTERNAL_73319d57_4_k_cu_d7ef85f44cuda3std6ranges3__45__cpo3endE,@object
	.size		_ZN34_INTERNAL_73319d57_4_k_cu_d7ef85f44cuda3std6ranges3__45__cpo3endE,(_ZN34_INTERNAL_73319d57_4_k_cu_d7ef85f46thrust24THRUST_300001_SM_1000_NS12placeholders2_5E - _ZN34_INTERNAL_73319d57_4_k_cu_d7ef85f44cuda3std6ranges3__45__cpo3endE)
_ZN34_INTERNAL_73319d57_4_k_cu_d7ef85f44cuda3std6ranges3__45__cpo3endE:
	.zero		1
	.type		_ZN34_INTERNAL_73319d57_4_k_cu_d7ef85f46thrust24THRUST_300001_SM_1000_NS12placeholders2_5E,@object
	.size		_ZN34_INTERNAL_73319d57_4_k_cu_d7ef85f46thrust24THRUST_300001_SM_1000_NS12placeholders2_5E,(_ZN34_INTERNAL_73319d57_4_k_cu_d7ef85f44cuda3std3__45__cpo4rendE - _ZN34_INTERNAL_73319d57_4_k_cu_d7ef85f46thrust24THRUST_300001_SM_1000_NS12placeholders2_5E)
_ZN34_INTERNAL_73319d57_4_k_cu_d7ef85f46thrust24THRUST_300001_SM_1000_NS12placeholders2_5E:
	.zero		1
	.type		_ZN34_INTERNAL_73319d57_4_k_cu_d7ef85f44cuda3std3__45__cpo4rendE,@object
	.size		_ZN34_INTERNAL_73319d57_4_k_cu_d7ef85f44cuda3std3__45__cpo4rendE,(_ZN34_INTERNAL_73319d57_4_k_cu_d7ef85f44cuda3std6ranges3__45__cpo9iter_swapE - _ZN34_INTERNAL_73319d57_4_k_cu_d7ef85f44cuda3std3__45__cpo4rendE)
_ZN34_INTERNAL_73319d57_4_k_cu_d7ef85f44cuda3std3__45__cpo4rendE:
	.zero		1
	.type		_ZN34_INTERNAL_73319d57_4_k_cu_d7ef85f44cuda3std6ranges3__45__cpo9iter_swapE,@object
	.size		_ZN34_INTERNAL_73319d57_4_k_cu_d7ef85f44cuda3std6ranges3__45__cpo9iter_swapE,(_ZN34_INTERNAL_73319d57_4_k_cu_d7ef85f44cuda3std3__48unexpectE - _ZN34_INTERNAL_73319d57_4_k_cu_d7ef85f44cuda3std6ranges3__45__cpo9iter_swapE)
_ZN34_INTERNAL_73319d57_4_k_cu_d7ef85f44cuda3std6ranges3__45__cpo9iter_swapE:
	.zero		1
	.type		_ZN34_INTERNAL_73319d57_4_k_cu_d7ef85f44cuda3std3__48unexpectE,@object
	.size		_ZN34_INTERNAL_73319d57_4_k_cu_d7ef85f44cuda3std3__48unexpectE,(_ZN34_INTERNAL_73319d57_4_k_cu_d7ef85f46thrust24THRUST_300001_SM_1000_NS8cuda_cub3parE - _ZN34_INTERNAL_73319d57_4_k_cu_d7ef85f44cuda3std3__48unexpectE)
_ZN34_INTERNAL_73319d57_4_k_cu_d7ef85f44cuda3std3__48unexpectE:
	.zero		1
	.type		_ZN34_INTERNAL_73319d57_4_k_cu_d7ef85f46thrust24THRUST_300001_SM_1000_NS8cuda_cub3parE,@object
	.size		_ZN34_INTERNAL_73319d57_4_k_cu_d7ef85f46thrust24THRUST_300001_SM_1000_NS8cuda_cub3parE,(.L_38 - _ZN34_INTERNAL_73319d57_4_k_cu_d7ef85f46thrust24THRUST_300001_SM_1000_NS8cuda_cub3parE)
_ZN34_INTERNAL_73319d57_4_k_cu_d7ef85f46thrust24THRUST_300001_SM_1000_NS8cuda_cub3parE:
	.zero		1
.L_38:


//--------------------- .nv.shared._Z17persistentThreadsiiPfj --------------------------
	.section	.nv.shared._Z17persistentThreadsiiPfj,"aw",@nobits
	.sectionflags	@""
	.align	16
.nv.shared._Z17persistentThreadsiiPfj:
	.zero		1040


//--------------------- .nv.constant0._ZN3cub18CUB_300001_SM_10006detail11EmptyKernelIvEEvv --------------------------
	.section	.nv.constant0._ZN3cub18CUB_300001_SM_10006detail11EmptyKernelIvEEvv,"a",@progbits
	.sectionflags	@""
	.align	4
.nv.constant0._ZN3cub18CUB_300001_SM_10006detail11EmptyKernelIvEEvv:
	.zero		896


//--------------------- .nv.constant0._Z17persistentThreadsiiPfj --------------------------
	.section	.nv.constant0._Z17persistentThreadsiiPfj,"a",@progbits
	.sectionflags	@""
	.align	4
.nv.constant0._Z17persistentThreadsiiPfj:
	.zero		916


//--------------------- SYMBOLS --------------------------

	.type		.nv.reservedSmem.offset0,@object
	.size		.nv.reservedSmem.offset0,0x4
	.type		.nv.reservedSmem.cap,@object
	.size		.nv.reservedSmem.cap,0x4
	.type		vprintf,@function
	.type		malloc,@function
	.type		free,@function
